//
// Generated by NVIDIA NVVM Compiler
//
// Compiler Build ID: CL-36424714
// Cuda compilation tools, release 13.0, V13.0.88
// Based on NVVM 20.0.0
//

.version 9.0
.target sm_100
.address_size 64

	// .globl	_Z2GoPfS_S_i

.visible .entry _Z2GoPfS_S_i(
	.param .u64 .ptr .align 1 _Z2GoPfS_S_i_param_0,
	.param .u64 .ptr .align 1 _Z2GoPfS_S_i_param_1,
	.param .u64 .ptr .align 1 _Z2GoPfS_S_i_param_2,
	.param .u32 _Z2GoPfS_S_i_param_3
)
{
	.reg .pred 	%p<17>;
	.reg .b32 	%r<94>;
	.reg .b32 	%f<184>;
	.reg .b64 	%rd<127>;

	ld.param.u64 	%rd7, [_Z2GoPfS_S_i_param_0];
	ld.param.u64 	%rd8, [_Z2GoPfS_S_i_param_1];
	ld.param.u64 	%rd9, [_Z2GoPfS_S_i_param_2];
	ld.param.u32 	%r33, [_Z2GoPfS_S_i_param_3];
	cvta.to.global.u64 	%rd1, %rd9;
	cvta.to.global.u64 	%rd2, %rd7;
	cvta.to.global.u64 	%rd3, %rd8;
	setp.lt.s32 	%p1, %r33, 2;
	@%p1 bra 	$L__BB0_10;
	add.s32 	%r1, %r33, -1;
	add.s32 	%r35, %r33, -2;
	and.b32  	%r2, %r1, 3;
	setp.lt.u32 	%p2, %r35, 3;
	mov.b32 	%r87, 1;
	@%p2 bra 	$L__BB0_5;
	and.b32  	%r38, %r1, -4;
	neg.s32 	%r85, %r38;
	add.s64 	%rd126, %rd3, 8;
	mov.b32 	%r84, 0;
	mov.b32 	%r83, 162;
$L__BB0_3:
	.pragma "nounroll";
	add.s32 	%r39, %r83, -81;
	mul.wide.u32 	%rd10, %r39, 4;
	add.s64 	%rd11, %rd2, %rd10;
	ld.global.f32 	%f4, [%rd11];
	mul.wide.s32 	%rd12, %r39, 4;
	add.s64 	%rd13, %rd2, %rd12;
	ld.global.f32 	%f5, [%rd13+-4];
	ld.global.f32 	%f6, [%rd13+-320];
	mul.f32 	%f7, %f5, %f6;
	ld.global.f32 	%f8, [%rd13+-324];
	div.rn.f32 	%f9, %f7, %f8;
	sub.f32 	%f10, %f4, %f9;
	st.global.f32 	[%rd11], %f10;
	ld.global.f32 	%f11, [%rd126+-4];
	ld.global.f32 	%f12, [%rd126+-8];
	mul.f32 	%f13, %f12, %f5;
	div.rn.f32 	%f14, %f13, %f8;
	sub.f32 	%f15, %f11, %f14;
	st.global.f32 	[%rd126+-4], %f15;
	mov.b32 	%r40, 0;
	st.global.u32 	[%rd13+-4], %r40;
	add.s32 	%r41, %r83, 162;
	mul.wide.u32 	%rd14, %r83, 4;
	add.s64 	%rd15, %rd2, %rd14;
	ld.global.f32 	%f16, [%rd15];
	ld.global.f32 	%f17, [%rd13+320];
	ld.global.f32 	%f18, [%rd13+4];
	mul.f32 	%f19, %f17, %f18;
	ld.global.f32 	%f20, [%rd13];
	div.rn.f32 	%f21, %f19, %f20;
	sub.f32 	%f22, %f16, %f21;
	st.global.f32 	[%rd15], %f22;
	ld.global.f32 	%f23, [%rd126];
	ld.global.f32 	%f24, [%rd126+-4];
	mul.f32 	%f25, %f24, %f17;
	div.rn.f32 	%f26, %f25, %f20;
	sub.f32 	%f27, %f23, %f26;
	st.global.f32 	[%rd126], %f27;
	st.global.u32 	[%rd13+320], %r40;
	add.s32 	%r42, %r83, 81;
	mul.wide.u32 	%rd16, %r42, 4;
	add.s64 	%rd17, %rd2, %rd16;
	ld.global.f32 	%f28, [%rd17];
	ld.global.f32 	%f29, [%rd13+644];
	ld.global.f32 	%f30, [%rd13+328];
	mul.f32 	%f31, %f29, %f30;
	ld.global.f32 	%f32, [%rd13+324];
	div.rn.f32 	%f33, %f31, %f32;
	sub.f32 	%f34, %f28, %f33;
	st.global.f32 	[%rd17], %f34;
	ld.global.f32 	%f35, [%rd126+4];
	ld.global.f32 	%f36, [%rd126];
	mul.f32 	%f37, %f36, %f29;
	div.rn.f32 	%f38, %f37, %f32;
	sub.f32 	%f39, %f35, %f38;
	st.global.f32 	[%rd126+4], %f39;
	st.global.u32 	[%rd13+644], %r40;
	mul.wide.u32 	%rd18, %r41, 4;
	add.s64 	%rd19, %rd2, %rd18;
	ld.global.f32 	%f40, [%rd19];
	ld.global.f32 	%f41, [%rd13+968];
	ld.global.f32 	%f42, [%rd13+652];
	mul.f32 	%f43, %f41, %f42;
	ld.global.f32 	%f44, [%rd13+648];
	div.rn.f32 	%f45, %f43, %f44;
	sub.f32 	%f46, %f40, %f45;
	st.global.f32 	[%rd19], %f46;
	ld.global.f32 	%f47, [%rd126+8];
	ld.global.f32 	%f48, [%rd126+4];
	mul.f32 	%f49, %f48, %f41;
	div.rn.f32 	%f50, %f49, %f44;
	sub.f32 	%f51, %f47, %f50;
	st.global.f32 	[%rd126+8], %f51;
	st.global.u32 	[%rd13+968], %r40;
	add.s32 	%r85, %r85, 4;
	add.s32 	%r84, %r84, 4;
	add.s64 	%rd126, %rd126, 16;
	add.s32 	%r83, %r83, 324;
	setp.ne.s32 	%p3, %r85, 0;
	@%p3 bra 	$L__BB0_3;
	add.s32 	%r87, %r84, 1;
$L__BB0_5:
	setp.eq.s32 	%p4, %r2, 0;
	@%p4 bra 	$L__BB0_10;
	setp.eq.s32 	%p5, %r2, 1;
	@%p5 bra 	$L__BB0_8;
	mul.lo.s32 	%r43, %r87, 81;
	mul.wide.u32 	%rd20, %r43, 4;
	add.s64 	%rd21, %rd2, %rd20;
	ld.global.f32 	%f52, [%rd21];
	mul.wide.s32 	%rd22, %r43, 4;
	add.s64 	%rd23, %rd2, %rd22;
	ld.global.f32 	%f53, [%rd23+-4];
	ld.global.f32 	%f54, [%rd23+-320];
	mul.f32 	%f55, %f53, %f54;
	ld.global.f32 	%f56, [%rd23+-324];
	div.rn.f32 	%f57, %f55, %f56;
	sub.f32 	%f58, %f52, %f57;
	st.global.f32 	[%rd21], %f58;
	mul.wide.u32 	%rd24, %r87, 4;
	add.s64 	%rd25, %rd3, %rd24;
	ld.global.f32 	%f59, [%rd25];
	mul.wide.s32 	%rd26, %r87, 4;
	add.s64 	%rd27, %rd3, %rd26;
	ld.global.f32 	%f60, [%rd27+-4];
	mul.f32 	%f61, %f60, %f53;
	div.rn.f32 	%f62, %f61, %f56;
	sub.f32 	%f63, %f59, %f62;
	st.global.f32 	[%rd25], %f63;
	mov.b32 	%r44, 0;
	st.global.u32 	[%rd23+-4], %r44;
	add.s32 	%r45, %r43, 81;
	mul.wide.u32 	%rd28, %r45, 4;
	add.s64 	%rd29, %rd2, %rd28;
	ld.global.f32 	%f64, [%rd29];
	ld.global.f32 	%f65, [%rd23+320];
	ld.global.f32 	%f66, [%rd23+4];
	mul.f32 	%f67, %f65, %f66;
	ld.global.f32 	%f68, [%rd23];
	div.rn.f32 	%f69, %f67, %f68;
	sub.f32 	%f70, %f64, %f69;
	st.global.f32 	[%rd29], %f70;
	ld.global.f32 	%f71, [%rd25+4];
	ld.global.f32 	%f72, [%rd27];
	mul.f32 	%f73, %f72, %f65;
	div.rn.f32 	%f74, %f73, %f68;
	sub.f32 	%f75, %f71, %f74;
	st.global.f32 	[%rd25+4], %f75;
	st.global.u32 	[%rd23+320], %r44;
	add.s32 	%r87, %r87, 2;
$L__BB0_8:
	and.b32  	%r46, %r1, 1;
	setp.eq.b32 	%p6, %r46, 1;
	not.pred 	%p7, %p6;
	@%p7 bra 	$L__BB0_10;
	mul.lo.s32 	%r47, %r87, 81;
	mul.wide.u32 	%rd30, %r47, 4;
	add.s64 	%rd31, %rd2, %rd30;
	ld.global.f32 	%f76, [%rd31];
	mul.wide.s32 	%rd32, %r47, 4;
	add.s64 	%rd33, %rd2, %rd32;
	ld.global.f32 	%f77, [%rd33+-4];
	ld.global.f32 	%f78, [%rd33+-320];
	mul.f32 	%f79, %f77, %f78;
	ld.global.f32 	%f80, [%rd33+-324];
	div.rn.f32 	%f81, %f79, %f80;
	sub.f32 	%f82, %f76, %f81;
	st.global.f32 	[%rd31], %f82;
	mul.wide.u32 	%rd34, %r87, 4;
	add.s64 	%rd35, %rd3, %rd34;
	ld.global.f32 	%f83, [%rd35];
	mul.wide.s32 	%rd36, %r87, 4;
	add.s64 	%rd37, %rd3, %rd36;
	ld.global.f32 	%f84, [%rd37+-4];
	mul.f32 	%f85, %f84, %f77;
	div.rn.f32 	%f86, %f85, %f80;
	sub.f32 	%f87, %f83, %f86;
	st.global.f32 	[%rd35], %f87;
	mov.b32 	%r48, 0;
	st.global.u32 	[%rd33+-4], %r48;
$L__BB0_10:
	setp.lt.s32 	%p8, %r33, 2;
	add.s32 	%r14, %r33, -1;
	mul.wide.s32 	%rd38, %r33, 4;
	add.s64 	%rd39, %rd3, %rd38;
	ld.global.f32 	%f88, [%rd39+-4];
	mad.lo.s32 	%r49, %r33, 81, -81;
	mul.wide.s32 	%rd40, %r49, 4;
	add.s64 	%rd41, %rd2, %rd40;
	ld.global.f32 	%f89, [%rd41];
	div.rn.f32 	%f90, %f88, %f89;
	add.s64 	%rd42, %rd1, %rd38;
	st.global.f32 	[%rd42+-4], %f90;
	@%p8 bra 	$L__BB0_23;
	add.s32 	%r92, %r33, -2;
	and.b32  	%r16, %r14, 7;
	setp.lt.u32 	%p9, %r92, 7;
	@%p9 bra 	$L__BB0_15;
	mul.wide.u32 	%rd43, %r14, 4;
	add.s64 	%rd44, %rd1, %rd43;
	ld.global.f32 	%f183, [%rd44];
	add.s32 	%r90, %r33, -4;
	mad.lo.s32 	%r89, %r33, 81, -324;
	and.b32  	%r50, %r14, -8;
	neg.s32 	%r88, %r50;
$L__BB0_13:
	.pragma "nounroll";
	add.s32 	%r51, %r90, 2;
	mul.wide.u32 	%rd45, %r51, 4;
	add.s64 	%rd46, %rd3, %rd45;
	ld.global.f32 	%f91, [%rd46];
	add.s32 	%r52, %r89, 162;
	mul.wide.u32 	%rd47, %r52, 4;
	add.s64 	%rd48, %rd2, %rd47;
	ld.global.f32 	%f92, [%rd48+4];
	mul.f32 	%f93, %f183, %f92;
	sub.f32 	%f94, %f91, %f93;
	ld.global.f32 	%f95, [%rd48];
	div.rn.f32 	%f96, %f94, %f95;
	add.s64 	%rd49, %rd1, %rd45;
	st.global.f32 	[%rd49], %f96;
	add.s32 	%r53, %r90, 1;
	mul.wide.u32 	%rd50, %r53, 4;
	add.s64 	%rd51, %rd3, %rd50;
	ld.global.f32 	%f97, [%rd51];
	add.s32 	%r54, %r89, 81;
	add.s32 	%r55, %r89, 82;
	mul.wide.u32 	%rd52, %r55, 4;
	add.s64 	%rd53, %rd2, %rd52;
	ld.global.f32 	%f98, [%rd53];
	mul.f32 	%f99, %f96, %f98;
	sub.f32 	%f100, %f97, %f99;
	mul.wide.u32 	%rd54, %r54, 4;
	add.s64 	%rd55, %rd2, %rd54;
	ld.global.f32 	%f101, [%rd55];
	div.rn.f32 	%f102, %f100, %f101;
	add.s64 	%rd56, %rd1, %rd50;
	st.global.f32 	[%rd56], %f102;
	add.s32 	%r56, %r90, -5;
	mul.wide.u32 	%rd57, %r90, 4;
	add.s64 	%rd58, %rd3, %rd57;
	ld.global.f32 	%f103, [%rd58];
	add.s32 	%r57, %r89, -405;
	mul.wide.u32 	%rd59, %r89, 4;
	add.s64 	%rd60, %rd2, %rd59;
	ld.global.f32 	%f104, [%rd60+4];
	mul.f32 	%f105, %f102, %f104;
	sub.f32 	%f106, %f103, %f105;
	ld.global.f32 	%f107, [%rd60];
	div.rn.f32 	%f108, %f106, %f107;
	add.s64 	%rd61, %rd1, %rd57;
	st.global.f32 	[%rd61], %f108;
	add.s32 	%r58, %r90, -1;
	mul.wide.u32 	%rd62, %r58, 4;
	add.s64 	%rd63, %rd3, %rd62;
	ld.global.f32 	%f109, [%rd63];
	add.s32 	%r59, %r89, -81;
	mul.wide.u32 	%rd64, %r59, 4;
	add.s64 	%rd65, %rd2, %rd64;
	ld.global.f32 	%f110, [%rd65+4];
	mul.f32 	%f111, %f108, %f110;
	sub.f32 	%f112, %f109, %f111;
	ld.global.f32 	%f113, [%rd65];
	div.rn.f32 	%f114, %f112, %f113;
	add.s64 	%rd66, %rd1, %rd62;
	st.global.f32 	[%rd66], %f114;
	add.s32 	%r60, %r90, -2;
	mul.wide.u32 	%rd67, %r60, 4;
	add.s64 	%rd68, %rd3, %rd67;
	ld.global.f32 	%f115, [%rd68];
	add.s32 	%r61, %r89, -162;
	mul.wide.u32 	%rd69, %r61, 4;
	add.s64 	%rd70, %rd2, %rd69;
	ld.global.f32 	%f116, [%rd70+4];
	mul.f32 	%f117, %f114, %f116;
	sub.f32 	%f118, %f115, %f117;
	ld.global.f32 	%f119, [%rd70];
	div.rn.f32 	%f120, %f118, %f119;
	add.s64 	%rd71, %rd1, %rd67;
	st.global.f32 	[%rd71], %f120;
	add.s32 	%r62, %r90, -3;
	mul.wide.u32 	%rd72, %r62, 4;
	add.s64 	%rd73, %rd3, %rd72;
	ld.global.f32 	%f121, [%rd73];
	add.s32 	%r63, %r89, -243;
	mul.wide.u32 	%rd74, %r63, 4;
	add.s64 	%rd75, %rd2, %rd74;
	ld.global.f32 	%f122, [%rd75+4];
	mul.f32 	%f123, %f120, %f122;
	sub.f32 	%f124, %f121, %f123;
	ld.global.f32 	%f125, [%rd75];
	div.rn.f32 	%f126, %f124, %f125;
	add.s64 	%rd76, %rd1, %rd72;
	st.global.f32 	[%rd76], %f126;
	add.s32 	%r64, %r90, -4;
	mul.wide.u32 	%rd77, %r64, 4;
	add.s64 	%rd78, %rd3, %rd77;
	ld.global.f32 	%f127, [%rd78];
	add.s32 	%r65, %r89, -324;
	mul.wide.u32 	%rd79, %r65, 4;
	add.s64 	%rd80, %rd2, %rd79;
	ld.global.f32 	%f128, [%rd80+4];
	mul.f32 	%f129, %f126, %f128;
	sub.f32 	%f130, %f127, %f129;
	ld.global.f32 	%f131, [%rd80];
	div.rn.f32 	%f132, %f130, %f131;
	add.s64 	%rd81, %rd1, %rd77;
	st.global.f32 	[%rd81], %f132;
	mul.wide.u32 	%rd82, %r56, 4;
	add.s64 	%rd83, %rd3, %rd82;
	ld.global.f32 	%f133, [%rd83];
	mul.wide.u32 	%rd84, %r57, 4;
	add.s64 	%rd85, %rd2, %rd84;
	ld.global.f32 	%f134, [%rd85+4];
	mul.f32 	%f135, %f132, %f134;
	sub.f32 	%f136, %f133, %f135;
	ld.global.f32 	%f137, [%rd85];
	div.rn.f32 	%f183, %f136, %f137;
	add.s64 	%rd86, %rd1, %rd82;
	st.global.f32 	[%rd86], %f183;
	add.s32 	%r90, %r90, -8;
	add.s32 	%r89, %r89, -648;
	add.s32 	%r88, %r88, 8;
	setp.ne.s32 	%p10, %r88, 0;
	@%p10 bra 	$L__BB0_13;
	add.s32 	%r92, %r90, 2;
$L__BB0_15:
	setp.eq.s32 	%p11, %r16, 0;
	@%p11 bra 	$L__BB0_23;
	and.b32  	%r28, %r14, 3;
	setp.lt.u32 	%p12, %r16, 4;
	@%p12 bra 	$L__BB0_18;
	mul.wide.u32 	%rd87, %r92, 4;
	add.s64 	%rd88, %rd3, %rd87;
	ld.global.f32 	%f138, [%rd88];
	add.s64 	%rd89, %rd1, %rd87;
	ld.global.f32 	%f139, [%rd89+4];
	mul.lo.s32 	%r66, %r92, 80;
	mul.lo.s32 	%r67, %r92, 81;
	mul.wide.u32 	%rd90, %r67, 4;
	add.s64 	%rd91, %rd2, %rd90;
	ld.global.f32 	%f140, [%rd91+4];
	mul.f32 	%f141, %f139, %f140;
	sub.f32 	%f142, %f138, %f141;
	ld.global.f32 	%f143, [%rd91];
	div.rn.f32 	%f144, %f142, %f143;
	st.global.f32 	[%rd89], %f144;
	add.s32 	%r68, %r92, -1;
	mul.wide.u32 	%rd92, %r68, 4;
	add.s64 	%rd93, %rd3, %rd92;
	ld.global.f32 	%f145, [%rd93];
	add.s32 	%r69, %r67, -81;
	add.s32 	%r70, %r67, -80;
	mul.wide.u32 	%rd94, %r70, 4;
	add.s64 	%rd95, %rd2, %rd94;
	ld.global.f32 	%f146, [%rd95];
	mul.f32 	%f147, %f144, %f146;
	sub.f32 	%f148, %f145, %f147;
	mul.wide.u32 	%rd96, %r69, 4;
	add.s64 	%rd97, %rd2, %rd96;
	ld.global.f32 	%f149, [%rd97];
	div.rn.f32 	%f150, %f148, %f149;
	add.s64 	%rd98, %rd1, %rd92;
	st.global.f32 	[%rd98], %f150;
	add.s32 	%r71, %r92, -2;
	mul.wide.u32 	%rd99, %r71, 4;
	add.s64 	%rd100, %rd3, %rd99;
	ld.global.f32 	%f151, [%rd100];
	add.s32 	%r72, %r66, %r71;
	add.s32 	%r73, %r72, -160;
	mul.wide.u32 	%rd101, %r73, 4;
	add.s64 	%rd102, %rd2, %rd101;
	ld.global.f32 	%f152, [%rd102+4];
	mul.f32 	%f153, %f150, %f152;
	sub.f32 	%f154, %f151, %f153;
	ld.global.f32 	%f155, [%rd102];
	div.rn.f32 	%f156, %f154, %f155;
	add.s64 	%rd103, %rd1, %rd99;
	st.global.f32 	[%rd103], %f156;
	add.s32 	%r74, %r92, -3;
	mul.wide.u32 	%rd104, %r74, 4;
	add.s64 	%rd105, %rd3, %rd104;
	ld.global.f32 	%f157, [%rd105];
	add.s32 	%r75, %r66, %r74;
	add.s32 	%r76, %r75, -240;
	mul.wide.u32 	%rd106, %r76, 4;
	add.s64 	%rd107, %rd2, %rd106;
	ld.global.f32 	%f158, [%rd107+4];
	mul.f32 	%f159, %f156, %f158;
	sub.f32 	%f160, %f157, %f159;
	ld.global.f32 	%f161, [%rd107];
	div.rn.f32 	%f162, %f160, %f161;
	add.s64 	%rd108, %rd1, %rd104;
	st.global.f32 	[%rd108], %f162;
	add.s32 	%r92, %r92, -4;
$L__BB0_18:
	setp.eq.s32 	%p13, %r28, 0;
	@%p13 bra 	$L__BB0_23;
	setp.eq.s32 	%p14, %r28, 1;
	@%p14 bra 	$L__BB0_21;
	mul.wide.u32 	%rd109, %r92, 4;
	add.s64 	%rd110, %rd3, %rd109;
	ld.global.f32 	%f163, [%rd110];
	add.s64 	%rd111, %rd1, %rd109;
	ld.global.f32 	%f164, [%rd111+4];
	mul.lo.s32 	%r77, %r92, 81;
	mul.wide.u32 	%rd112, %r77, 4;
	add.s64 	%rd113, %rd2, %rd112;
	ld.global.f32 	%f165, [%rd113+4];
	mul.f32 	%f166, %f164, %f165;
	sub.f32 	%f167, %f163, %f166;
	ld.global.f32 	%f168, [%rd113];
	div.rn.f32 	%f169, %f167, %f168;
	st.global.f32 	[%rd111], %f169;
	add.s32 	%r78, %r92, -1;
	mul.wide.u32 	%rd114, %r78, 4;
	add.s64 	%rd115, %rd3, %rd114;
	ld.global.f32 	%f170, [%rd115];
	add.s32 	%r79, %r77, -81;
	add.s32 	%r80, %r77, -80;
	mul.wide.u32 	%rd116, %r80, 4;
	add.s64 	%rd117, %rd2, %rd116;
	ld.global.f32 	%f171, [%rd117];
	mul.f32 	%f172, %f169, %f171;
	sub.f32 	%f173, %f170, %f172;
	mul.wide.u32 	%rd118, %r79, 4;
	add.s64 	%rd119, %rd2, %rd118;
	ld.global.f32 	%f174, [%rd119];
	div.rn.f32 	%f175, %f173, %f174;
	add.s64 	%rd120, %rd1, %rd114;
	st.global.f32 	[%rd120], %f175;
	add.s32 	%r92, %r92, -2;
$L__BB0_21:
	and.b32  	%r81, %r14, 1;
	setp.eq.b32 	%p15, %r81, 1;
	not.pred 	%p16, %p15;
	@%p16 bra 	$L__BB0_23;
	mul.wide.u32 	%rd121, %r92, 4;
	add.s64 	%rd122, %rd3, %rd121;
	ld.global.f32 	%f176, [%rd122];
	add.s64 	%rd123, %rd1, %rd121;
	ld.global.f32 	%f177, [%rd123+4];
	mul.lo.s32 	%r82, %r92, 81;
	mul.wide.u32 	%rd124, %r82, 4;
	add.s64 	%rd125, %rd2, %rd124;
	ld.global.f32 	%f178, [%rd125+4];
	mul.f32 	%f179, %f177, %f178;
	sub.f32 	%f180, %f176, %f179;
	ld.global.f32 	%f181, [%rd125];
	div.rn.f32 	%f182, %f180, %f181;
	st.global.f32 	[%rd123], %f182;
$L__BB0_23:
	ret;

}


// ===== COMPILED SASS (sm_100) =====

	.target	sm_100

	.elftype	@"ET_EXEC"


//--------------------- .note.nv.tkinfo           --------------------------
	.section	.note.nv.tkinfo,"",@"SHT_NOTE"
	.sectionflags	@"SHF_NOTE_NV_TKINFO"
	.tkinfo
        /*0018*/ 	.word	0x00000002
        /*0030*/ 	.string	""
        /*0030*/ 	.string	"ptxas"
        /*0030*/ 	.string	"Cuda compilation tools, release 13.0, V13.0.88"
        /*0030*/ 	.string	"Build cuda_13.0.r13.0/compiler.36424714_0"
        /*0030*/ 	.string	"-arch sm_100 -m 64 "



//--------------------- .note.nv.cuinfo           --------------------------
	.section	.note.nv.cuinfo,"",@"SHT_NOTE"
	.sectionflags	@"SHF_NOTE_NV_CUINFO"
        /*0018*/ 	.short	0x0002
        /*001a*/ 	.short	0x0064
        /*001c*/ 	.short	0x0082
	.zero		2


//--------------------- .nv.info                  --------------------------
	.section	.nv.info,"",@"SHT_CUDA_INFO"
	.align	4


	//----- nvinfo : EIATTR_REGCOUNT
	.align		4
        /*0000*/ 	.byte	0x04, 0x2f
        /*0002*/ 	.short	(.L_1 - .L_0)
	.align		4
.L_0:
        /*0004*/ 	.word	index@(_Z2GoPfS_S_i)
        /*0008*/ 	.word	0x00000020


	//----- nvinfo : EIATTR_FRAME_SIZE
	.align		4
.L_1:
        /*000c*/ 	.byte	0x04, 0x11
        /*000e*/ 	.short	(.L_3 - .L_2)
	.align		4
.L_2:
        /*0010*/ 	.word	index@($__internal_0_$__cuda_sm3x_div_rn_noftz_f32_slowpath)
        /*0014*/ 	.word	0x00000000


	//----- nvinfo : EIATTR_FRAME_SIZE
	.align		4
.L_3:
        /*0018*/ 	.byte	0x04, 0x11
        /*001a*/ 	.short	(.L_5 - .L_4)
	.align		4
.L_4:
        /*001c*/ 	.word	index@(_Z2GoPfS_S_i)
        /*0020*/ 	.word	0x00000000


	//----- nvinfo : EIATTR_MIN_STACK_SIZE
	.align		4
.L_5:
        /*0024*/ 	.byte	0x04, 0x12
        /*0026*/ 	.short	(.L_7 - .L_6)
	.align		4
.L_6:
        /*0028*/ 	.word	index@(_Z2GoPfS_S_i)
        /*002c*/ 	.word	0x00000000
.L_7:


//--------------------- .nv.compat                --------------------------
	.section	.nv.compat,"",@"SHT_CUDA_COMPAT_INFO"
	.align	4
        /*0000*/ 	.byte	0x02, 0x09, 0x00, 0x00, 0x02, 0x02, 0x01, 0x00, 0x02, 0x05, 0x05, 0x00, 0x03, 0x07, 0x01, 0x01
        /*0010*/ 	.byte	0x02, 0x03, 0x00, 0x00, 0x02, 0x06, 0x01, 0x00, 0x04, 0x0b, 0x08, 0x00, 0x01, 0x00, 0x00, 0x00
        /*0020*/ 	.byte	0x00, 0x00, 0x00, 0x00


//--------------------- .nv.info._Z2GoPfS_S_i     --------------------------
	.section	.nv.info._Z2GoPfS_S_i,"",@"SHT_CUDA_INFO"
	.sectionflags	@""
	.align	4


	//----- nvinfo : EIATTR_CUDA_API_VERSION
	.align		4
        /*0000*/ 	.byte	0x04, 0x37
        /*0002*/ 	.short	(.L_9 - .L_8)
.L_8:
        /*0004*/ 	.word	0x00000082


	//----- nvinfo : EIATTR_KPARAM_INFO
	.align		4
.L_9:
        /*0008*/ 	.byte	0x04, 0x17
        /*000a*/ 	.short	(.L_11 - .L_10)
.L_10:
        /*000c*/ 	.word	0x00000000
        /*0010*/ 	.short	0x0003
        /*0012*/ 	.short	0x0018
        /*0014*/ 	.byte	0x00, 0xf0, 0x11, 0x00


	//----- nvinfo : EIATTR_KPARAM_INFO
	.align		4
.L_11:
        /*0018*/ 	.byte	0x04, 0x17
        /*001a*/ 	.short	(.L_13 - .L_12)
.L_12:
        /*001c*/ 	.word	0x00000000
        /*0020*/ 	.short	0x0002
        /*0022*/ 	.short	0x0010
        /*0024*/ 	.byte	0x00, 0xf5, 0x21, 0x00


	//----- nvinfo : EIATTR_KPARAM_INFO
	.align		4
.L_13:
        /*0028*/ 	.byte	0x04, 0x17
        /*002a*/ 	.short	(.L_15 - .L_14)
.L_14:
        /*002c*/ 	.word	0x00000000
        /*0030*/ 	.short	0x0001
        /*0032*/ 	.short	0x0008
        /*0034*/ 	.byte	0x00, 0xf5, 0x21, 0x00


	//----- nvinfo : EIATTR_KPARAM_INFO
	.align		4
.L_15:
        /*0038*/ 	.byte	0x04, 0x17
        /*003a*/ 	.short	(.L_17 - .L_16)
.L_16:
        /*003c*/ 	.word	0x00000000
        /*0040*/ 	.short	0x0000
        /*0042*/ 	.short	0x0000
        /*0044*/ 	.byte	0x00, 0xf5, 0x21, 0x00


	//----- nvinfo : EIATTR_SPARSE_MMA_MASK
	.align		4
.L_17:
        /*0048*/ 	.byte	0x03, 0x50
        /*004a*/ 	.short	0x0000


	//----- nvinfo : EIATTR_MAXREG_COUNT
	.align		4
        /*004c*/ 	.byte	0x03, 0x1b
        /*004e*/ 	.short	0x00ff


	//----- nvinfo : EIATTR_MERCURY_ISA_VERSION
	.align		4
        /*0050*/ 	.byte	0x03, 0x5f
        /*0052*/ 	.short	0x0101


	//----- nvinfo : EIATTR_VRC_CTA_INIT_COUNT
	.align		4
        /*0054*/ 	.byte	0x02, 0x4a
	.zero		1
	.zero		1


	//----- nvinfo : EIATTR_EXIT_INSTR_OFFSETS
	.align		4
        /*0058*/ 	.byte	0x04, 0x1c
        /*005a*/ 	.short	(.L_19 - .L_18)


	//   ....[0]....
.L_18:
        /*005c*/ 	.word	0x000015c0


	//   ....[1]....
        /*0060*/ 	.word	0x00002200


	//   ....[2]....
        /*0064*/ 	.word	0x000028d0


	//   ....[3]....
        /*0068*/ 	.word	0x00002c50


	//   ....[4]....
        /*006c*/ 	.word	0x00002de0


	//----- nvinfo : EIATTR_CRS_STACK_SIZE
	.align		4
.L_19:
        /*0070*/ 	.byte	0x04, 0x1e
        /*0072*/ 	.short	(.L_21 - .L_20)
.L_20:
        /*0074*/ 	.word	0x00000000


	//----- nvinfo : EIATTR_CBANK_PARAM_SIZE
	.align		4
.L_21:
        /*0078*/ 	.byte	0x03, 0x19
        /*007a*/ 	.short	0x001c


	//----- nvinfo : EIATTR_PARAM_CBANK
	.align		4
        /*007c*/ 	.byte	0x04, 0x0a
        /*007e*/ 	.short	(.L_23 - .L_22)
	.align		4
.L_22:
        /*0080*/ 	.word	index@(.nv.constant0._Z2GoPfS_S_i)
        /*0084*/ 	.short	0x0380
        /*0086*/ 	.short	0x001c


	//----- nvinfo : EIATTR_SW_WAR
	.align		4
.L_23:
        /*0088*/ 	.byte	0x04, 0x36
        /*008a*/ 	.short	(.L_25 - .L_24)
.L_24:
        /*008c*/ 	.word	0x00000008
.L_25:


//--------------------- .nv.callgraph             --------------------------
	.section	.nv.callgraph,"",@"SHT_CUDA_CALLGRAPH"
	.align	4
	.sectionentsize	8
	.align		4
        /*0000*/ 	.word	0x00000000
	.align		4
        /*0004*/ 	.word	0xffffffff
	.align		4
        /*0008*/ 	.word	0x00000000
	.align		4
        /*000c*/ 	.word	0xfffffffe
	.align		4
        /*0010*/ 	.word	0x00000000
	.align		4
        /*0014*/ 	.word	0xfffffffd
	.align		4
        /*0018*/ 	.word	0x00000000
	.align		4
        /*001c*/ 	.word	0xfffffffc


//--------------------- .text._Z2GoPfS_S_i        --------------------------
	.section	.text._Z2GoPfS_S_i,"ax",@progbits
	.align	128
        .global         _Z2GoPfS_S_i
        .type           _Z2GoPfS_S_i,@function
        .size           _Z2GoPfS_S_i,(.L_x_47 - _Z2GoPfS_S_i)
        .other          _Z2GoPfS_S_i,@"STO_CUDA_ENTRY STV_DEFAULT"
_Z2GoPfS_S_i:
.text._Z2GoPfS_S_i:
[----:B------:R-:W-:Y:S01]  /*0000*/  LDC R1, c[0x0][0x37c] ;  /* 0x0000df00ff017b82 */ /* 0x000fe20000000800 */
[----:B------:R-:W0:Y:S01]  /*0010*/  LDCU UR5, c[0x0][0x398] ;  /* 0x00007300ff0577ac */ /* 0x000e220008000800 */
[----:B------:R-:W1:Y:S01]  /*0020*/  LDCU.64 UR10, c[0x0][0x358] ;  /* 0x00006b00ff0a77ac */ /* 0x000e620008000a00 */
[----:B0-----:R-:W-:-:S09]  /*0030*/  UISETP.GE.AND UP0, UPT, UR5, 0x2, UPT ;  /* 0x000000020500788c */ /* 0x001fd2000bf06270 */
[----:B-1----:R-:W-:Y:S05]  /*0040*/  BRA.U !UP0, `(.L_x_0) ;  /* 0x0000001108f87547 */ /* 0x002fea000b800000 */
[----:B------:R-:W-:Y:S01]  /*0050*/  UIADD3 UR4, UPT, UPT, UR5, -0x1, URZ ;  /* 0xffffffff05047890 */ /* 0x000fe2000fffe0ff */
[----:B------:R-:W-:Y:S01]  /*0060*/  HFMA2 R8, -RZ, RZ, 0, 5.9604644775390625e-08 ;  /* 0x00000001ff087431 */ /* 0x000fe200000001ff */
[----:B------:R-:W-:Y:S02]  /*0070*/  UIADD3 UR5, UPT, UPT, UR5, -0x2, URZ ;  /* 0xfffffffe05057890 */ /* 0x000fe4000fffe0ff */
[----:B------:R-:W-:Y:S02]  /*0080*/  ULOP3.LUT UR8, UR4, 0x3, URZ, 0xc0, !UPT ;  /* 0x0000000304087892 */ /* 0x000fe4000f8ec0ff */
[----:B------:R-:W-:-:S09]  /*0090*/  UISETP.GE.U32.AND UP0, UPT, UR5, 0x3, UPT ;  /* 0x000000030500788c */ /* 0x000fd2000bf06070 */
[----:B------:R-:W-:Y:S05]  /*00a0*/  BRA.U !UP0, `(.L_x_1) ;  /* 0x0000000908c07547 */ /* 0x000fea000b800000 */
[----:B------:R-:W0:Y:S01]  /*00b0*/  LDCU.64 UR6, c[0x0][0x388] ;  /* 0x00007100ff0677ac */ /* 0x000e220008000a00 */
[----:B------:R-:W1:Y:S01]  /*00c0*/  LDC.64 R14, c[0x0][0x380] ;  /* 0x0000e000ff0e7b82 */ /* 0x000e620000000a00 */
[----:B------:R-:W-:Y:S01]  /*00d0*/  MOV R8, RZ ;  /* 0x000000ff00087202 */ /* 0x000fe20000000f00 */
[----:B------:R-:W-:Y:S01]  /*00e0*/  ULOP3.LUT UR5, UR4, 0xfffffffc, URZ, 0xc0, !UPT ;  /* 0xfffffffc04057892 */ /* 0x000fe2000f8ec0ff */
[----:B------:R-:W-:-:S03]  /*00f0*/  MOV R7, 0xa2 ;  /* 0x000000a200077802 */ /* 0x000fc60000000f00 */
[----:B------:R-:W-:Y:S02]  /*0100*/  UIADD3 UR5, UPT, UPT, -UR5, URZ, URZ ;  /* 0x000000ff05057290 */ /* 0x000fe4000fffe1ff */
[----:B0-----:R-:W-:-:S04]  /*0110*/  UIADD3 UR6, UP0, UPT, UR6, 0x8, URZ ;  /* 0x0000000806067890 */ /* 0x001fc8000ff1e0ff */
[----:B------:R-:W-:Y:S02]  /*0120*/  UIADD3.X UR7, UPT, UPT, URZ, UR7, URZ, UP0, !UPT ;  /* 0x00000007ff077290 */ /* 0x000fe400087fe4ff */
[----:B------:R-:W-:-:S04]  /*0130*/  MOV R10, UR6 ;  /* 0x00000006000a7c02 */ /* 0x000fc80008000f00 */
[----:B------:R-:W-:-:S07]  /*0140*/  MOV R19, UR7 ;  /* 0x0000000700137c02 */ /* 0x000fce0008000f00 */
.L_x_10:
[----:B------:R-:W-:-:S05]  /*0150*/  IADD3 R27, PT, PT, R7, -0x51, RZ ;  /* 0xffffffaf071b7810 */ /* 0x000fca0007ffe0ff */
[----:B01----:R-:W-:-:S05]  /*0160*/  IMAD.WIDE R12, R27, 0x4, R14 ;  /* 0x000000041b0c7825 */ /* 0x003fca00078e020e */
[----:B------:R-:W2:Y:S04]  /*0170*/  LDG.E R5, desc[UR10][R12.64+-0x144] ;  /* 0xfffebc0a0c057981 */ /* 0x000ea8000c1e1900 */
[----:B------:R-:W3:Y:S04]  /*0180*/  LDG.E R4, desc[UR10][R12.64+-0x4] ;  /* 0xfffffc0a0c047981 */ /* 0x000ee8000c1e1900 */
[----:B------:R-:W3:Y:S01]  /*0190*/  LDG.E R9, desc[UR10][R12.64+-0x140] ;  /* 0xfffec00a0c097981 */ /* 0x000ee2000c1e1900 */
[----:B------:R-:W-:-:S05]  /*01a0*/  IMAD.WIDE.U32 R26, R27, 0x4, R14 ;  /* 0x000000041b1a7825 */ /* 0x000fca00078e000e */
[----:B------:R0:W5:Y:S01]  /*01b0*/  LDG.E R3, desc[UR10][R26.64] ;  /* 0x0000000a1a037981 */ /* 0x000162000c1e1900 */
[----:B------:R-:W-:Y:S02]  /*01c0*/  MOV R16, R10 ;  /* 0x0000000a00107202 */ /* 0x000fe40000000f00 */
[----:B------:R-:W-:Y:S01]  /*01d0*/  MOV R17, R19 ;  /* 0x0000001300117202 */ /* 0x000fe20000000f00 */
[----:B--2---:R-:W1:Y:S01]  /*01e0*/  MUFU.RCP R2, R5 ;  /* 0x0000000500027308 */ /* 0x004e620000001000 */
[----:B---3--:R-:W-:-:S07]  /*01f0*/  FMUL R0, R4, R9 ;  /* 0x0000000904007220 */ /* 0x008fce0000400000 */
[----:B------:R-:W2:Y:S01]  /*0200*/  FCHK P0, R0, R5 ;  /* 0x0000000500007302 */ /* 0x000ea20000000000 */
[----:B-1----:R-:W-:-:S04]  /*0210*/  FFMA R11, -R5, R2, 1 ;  /* 0x3f800000050b7423 */ /* 0x002fc80000000102 */
[----:B------:R-:W-:-:S04]  /*0220*/  FFMA R11, R2, R11, R2 ;  /* 0x0000000b020b7223 */ /* 0x000fc80000000002 */
[----:B------:R-:W-:-:S04]  /*0230*/  FFMA R2, R0, R11, RZ ;  /* 0x0000000b00027223 */ /* 0x000fc800000000ff */
[----:B------:R-:W-:-:S04]  /*0240*/  FFMA R6, -R5, R2, R0 ;  /* 0x0000000205067223 */ /* 0x000fc80000000100 */
[----:B------:R-:W-:Y:S01]  /*0250*/  FFMA R2, R11, R6, R2 ;  /* 0x000000060b027223 */ /* 0x000fe20000000002 */
[----:B0-2---:R-:W-:Y:S06]  /*0260*/  @!P0 BRA `(.L_x_2) ;  /* 0x0000000000108947 */ /* 0x005fec0003800000 */
[----:B------:R-:W-:Y:S02]  /*0270*/  MOV R22, R5 ;  /* 0x0000000500167202 */ /* 0x000fe40000000f00 */
[----:B------:R-:W-:-:S07]  /*0280*/  MOV R2, 0x2a0 ;  /* 0x000002a000027802 */ /* 0x000fce0000000f00 */
[----:B-----5:R-:W-:Y:S05]  /*0290*/  CALL.REL.NOINC `($__internal_0_$__cuda_sm3x_div_rn_noftz_f32_slowpath) ;  /* 0x0000002800d47944 */ /* 0x020fea0003c00000 */
[----:B------:R-:W-:-:S07]  /*02a0*/  MOV R2, R0 ;  /* 0x0000000000027202 */ /* 0x000fce0000000f00 */
.L_x_2:
[----:B-----5:R-:W-:-:S05]  /*02b0*/  FADD R9, R3, -R2 ;  /* 0x8000000203097221 */ /* 0x020fca0000000000 */
[----:B------:R0:W-:Y:S04]  /*02c0*/  STG.E desc[UR10][R26.64], R9 ;  /* 0x000000091a007986 */ /* 0x0001e8000c10190a */
[----:B------:R-:W2:Y:S04]  /*02d0*/  LDG.E R11, desc[UR10][R16.64+-0x8] ;  /* 0xfffff80a100b7981 */ /* 0x000ea8000c1e1900 */
[----:B------:R0:W5:Y:S01]  /*02e0*/  LDG.E R3, desc[UR10][R16.64+-0x4] ;  /* 0xfffffc0a10037981 */ /* 0x000162000c1e1900 */
[----:B------:R-:W1:Y:S02]  /*02f0*/  MUFU.RCP R0, R5 ;  /* 0x0000000500007308 */ /* 0x000e640000001000 */
[----:B-1----:R-:W-:-:S04]  /*0300*/  FFMA R19, -R5, R0, 1 ;  /* 0x3f80000005137423 */ /* 0x002fc80000000100 */
[----:B------:R-:W-:Y:S01]  /*0310*/  FFMA R0, R0, R19, R0 ;  /* 0x0000001300007223 */ /* 0x000fe20000000000 */
[----:B--2---:R-:W-:-:S04]  /*0320*/  FMUL R4, R4, R11 ;  /* 0x0000000b04047220 */ /* 0x004fc80000400000 */
[----:B------:R-:W1:Y:S01]  /*0330*/  FCHK P0, R4, R5 ;  /* 0x0000000504007302 */ /* 0x000e620000000000 */
[----:B------:R-:W-:-:S04]  /*0340*/  FFMA R2, R0, R4, RZ ;  /* 0x0000000400027223 */ /* 0x000fc800000000ff */
[----:B------:R-:W-:-:S04]  /*0350*/  FFMA R11, -R5, R2, R4 ;  /* 0x00000002050b7223 */ /* 0x000fc80000000104 */
[----:B------:R-:W-:Y:S01]  /*0360*/  FFMA R0, R0, R11, R2 ;  /* 0x0000000b00007223 */ /* 0x000fe20000000002 */
[----:B01----:R-:W-:Y:S06]  /*0370*/  @!P0 BRA `(.L_x_3) ;  /* 0x0000000000108947 */ /* 0x003fec0003800000 */
[----:B------:R-:W-:Y:S02]  /*0380*/  MOV R0, R4 ;  /* 0x0000000400007202 */ /* 0x000fe40000000f00 */
[----:B------:R-:W-:Y:S02]  /*0390*/  MOV R22, R5 ;  /* 0x0000000500167202 */ /* 0x000fe40000000f00 */
[----:B------:R-:W-:-:S07]  /*03a0*/  MOV R2, 0x3c0 ;  /* 0x000003c000027802 */ /* 0x000fce0000000f00 */
[----:B-----5:R-:W-:Y:S05]  /*03b0*/  CALL.REL.NOINC `($__internal_0_$__cuda_sm3x_div_rn_noftz_f32_slowpath) ;  /* 0x00000028008c7944 */ /* 0x020fea0003c00000 */
.L_x_3:
[----:B-----5:R-:W-:-:S05]  /*03c0*/  FADD R9, R3, -R0 ;  /* 0x8000000003097221 */ /* 0x020fca0000000000 */
[----:B------:R0:W-:Y:S04]  /*03d0*/  STG.E desc[UR10][R16.64+-0x4], R9 ;  /* 0xfffffc0910007986 */ /* 0x0001e8000c10190a */
[----:B------:R-:W2:Y:S04]  /*03e0*/  LDG.E R4, desc[UR10][R12.64] ;  /* 0x0000000a0c047981 */ /* 0x000ea8000c1e1900 */
[----:B------:R-:W3:Y:S04]  /*03f0*/  LDG.E R5, desc[UR10][R12.64+0x140] ;  /* 0x0001400a0c057981 */ /* 0x000ee8000c1e1900 */
[----:B------:R-:W3:Y:S01]  /*0400*/  LDG.E R0, desc[UR10][R12.64+0x4] ;  /* 0x0000040a0c007981 */ /* 0x000ee2000c1e1900 */
[----:B------:R-:W-:-:S03]  /*0410*/  IMAD.WIDE.U32 R26, R7, 0x4, R14 ;  /* 0x00000004071a7825 */ /* 0x000fc600078e000e */
[----:B------:R0:W-:Y:S04]  /*0420*/  STG.E desc[UR10][R12.64+-0x4], RZ ;  /* 0xfffffcff0c007986 */ /* 0x0001e8000c10190a */
[----:B------:R0:W5:Y:S01]  /*0430*/  LDG.E R3, desc[UR10][R26.64] ;  /* 0x0000000a1a037981 */ /* 0x000162000c1e1900 */
        /* <DEDUP_REMOVED lines=8> */
[----:B------:R-:W-:Y:S01]  /*04c0*/  IADD3 R6, PT, PT, R7, 0xa2, RZ ;  /* 0x000000a207067810 */ /* 0x000fe20007ffe0ff */
[----:B0-2---:R-:W-:Y:S06]  /*04d0*/  @!P0 BRA `(.L_x_4) ;  /* 0x0000000000108947 */ /* 0x005fec0003800000 */
[----:B------:R-:W-:Y:S02]  /*04e0*/  MOV R22, R4 ;  /* 0x0000000400167202 */ /* 0x000fe40000000f00 */
[----:B------:R-:W-:-:S07]  /*04f0*/  MOV R2, 0x510 ;  /* 0x0000051000027802 */ /* 0x000fce0000000f00 */
[----:B-----5:R-:W-:Y:S05]  /*0500*/  CALL.REL.NOINC `($__internal_0_$__cuda_sm3x_div_rn_noftz_f32_slowpath) ;  /* 0x0000002800387944 */ /* 0x020fea0003c00000 */
[----:B------:R-:W-:-:S07]  /*0510*/  MOV R2, R0 ;  /* 0x0000000000027202 */ /* 0x000fce0000000f00 */
.L_x_4:
[----:B-----5:R-:W-:-:S05]  /*0520*/  FADD R9, R3, -R2 ;  /* 0x8000000203097221 */ /* 0x020fca0000000000 */
[----:B------:R0:W-:Y:S04]  /*0530*/  STG.E desc[UR10][R26.64], R9 ;  /* 0x000000091a007986 */ /* 0x0001e8000c10190a */
[----:B------:R-:W2:Y:S04]  /*0540*/  LDG.E R0, desc[UR10][R16.64+-0x4] ;  /* 0xfffffc0a10007981 */ /* 0x000ea8000c1e1900 */
[----:B------:R0:W5:Y:S01]  /*0550*/  LDG.E R3, desc[UR10][R16.64] ;  /* 0x0000000a10037981 */ /* 0x000162000c1e1900 */
[----:B------:R-:W1:Y:S02]  /*0560*/  MUFU.RCP R19, R4 ;  /* 0x0000000400137308 */ /* 0x000e640000001000 */
[----:B-1----:R-:W-:Y:S01]  /*0570*/  FFMA R2, -R4, R19, 1 ;  /* 0x3f80000004027423 */ /* 0x002fe20000000113 */
[----:B--2---:R-:W-:-:S03]  /*0580*/  FMUL R11, R5, R0 ;  /* 0x00000000050b7220 */ /* 0x004fc60000400000 */
[----:B------:R-:W-:Y:S02]  /*0590*/  FFMA R0, R19, R2, R19 ;  /* 0x0000000213007223 */ /* 0x000fe40000000013 */
[----:B------:R-:W1:Y:S02]  /*05a0*/  FCHK P0, R11, R4 ;  /* 0x000000040b007302 */ /* 0x000e640000000000 */
        /* <DEDUP_REMOVED lines=8> */
.L_x_5:
[----:B-----5:R-:W-:-:S05]  /*0630*/  FADD R9, R3, -R0 ;  /* 0x8000000003097221 */ /* 0x020fca0000000000 */
[----:B------:R0:W-:Y:S04]  /*0640*/  STG.E desc[UR10][R16.64], R9 ;  /* 0x0000000910007986 */ /* 0x0001e8000c10190a */
[----:B------:R-:W2:Y:S04]  /*0650*/  LDG.E R3, desc[UR10][R12.64+0x144] ;  /* 0x0001440a0c037981 */ /* 0x000ea8000c1e1900 */
[----:B------:R-:W3:Y:S04]  /*0660*/  LDG.E R4, desc[UR10][R12.64+0x284] ;  /* 0x0002840a0c047981 */ /* 0x000ee8000c1e1900 */
[----:B------:R-:W3:Y:S01]  /*0670*/  LDG.E R11, desc[UR10][R12.64+0x148] ;  /* 0x0001480a0c0b7981 */ /* 0x000ee2000c1e1900 */
[----:B------:R-:W-:-:S03]  /*0680*/  IADD3 R27, PT, PT, R7, 0x51, RZ ;  /* 0x00000051071b7810 */ /* 0x000fc60007ffe0ff */
[----:B------:R1:W-:Y:S02]  /*0690*/  STG.E desc[UR10][R12.64+0x140], RZ ;  /* 0x000140ff0c007986 */ /* 0x0003e4000c10190a */
[----:B------:R-:W-:-:S05]  /*06a0*/  IMAD.WIDE.U32 R26, R27, 0x4, R14 ;  /* 0x000000041b1a7825 */ /* 0x000fca00078e000e */
[----:B------:R1:W5:Y:S01]  /*06b0*/  LDG.E R5, desc[UR10][R26.64] ;  /* 0x0000000a1a057981 */ /* 0x000362000c1e1900 */
[----:B--2---:R-:W2:Y:S01]  /*06c0*/  MUFU.RCP R2, R3 ;  /* 0x0000000300027308 */ /* 0x004ea20000001000 */
[----:B---3--:R-:W-:-:S07]  /*06d0*/  FMUL R0, R4, R11 ;  /* 0x0000000b04007220 */ /* 0x008fce0000400000 */
[----:B------:R-:W3:Y:S01]  /*06e0*/  FCHK P0, R0, R3 ;  /* 0x0000000300007302 */ /* 0x000ee20000000000 */
[----:B--2---:R-:W-:-:S04]  /*06f0*/  FFMA R19, -R3, R2, 1 ;  /* 0x3f80000003137423 */ /* 0x004fc80000000102 */
[----:B------:R-:W-:-:S04]  /*0700*/  FFMA R19, R2, R19, R2 ;  /* 0x0000001302137223 */ /* 0x000fc80000000002 */
[----:B------:R-:W-:-:S04]  /*0710*/  FFMA R2, R0, R19, RZ ;  /* 0x0000001300027223 */ /* 0x000fc800000000ff */
[----:B0-----:R-:W-:-:S04]  /*0720*/  FFMA R9, -R3, R2, R0 ;  /* 0x0000000203097223 */ /* 0x001fc80000000100 */
[----:B------:R-:W-:Y:S01]  /*0730*/  FFMA R2, R19, R9, R2 ;  /* 0x0000000913027223 */ /* 0x000fe20000000002 */
[----:B-1-3--:R-:W-:Y:S06]  /*0740*/  @!P0 BRA `(.L_x_6) ;  /* 0x0000000000108947 */ /* 0x00afec0003800000 */
[----:B------:R-:W-:Y:S02]  /*0750*/  MOV R22, R3 ;  /* 0x0000000300167202 */ /* 0x000fe40000000f00 */
[----:B------:R-:W-:-:S07]  /*0760*/  MOV R2, 0x780 ;  /* 0x0000078000027802 */ /* 0x000fce0000000f00 */
[----:B-----5:R-:W-:Y:S05]  /*0770*/  CALL.REL.NOINC `($__internal_0_$__cuda_sm3x_div_rn_noftz_f32_slowpath) ;  /* 0x00000024009c7944 */ /* 0x020fea0003c00000 */
[----:B------:R-:W-:-:S07]  /*0780*/  MOV R2, R0 ;  /* 0x0000000000027202 */ /* 0x000fce0000000f00 */
.L_x_6:
        /* <DEDUP_REMOVED lines=17> */
.L_x_7:
        /* <DEDUP_REMOVED lines=21> */
.L_x_8:
        /* <DEDUP_REMOVED lines=17> */
.L_x_9:
[----:B-----5:R-:W-:Y:S01]  /*0b00*/  FADD R5, R5, -R0 ;  /* 0x8000000005057221 */ /* 0x020fe20000000000 */
[----:B------:R-:W-:Y:S01]  /*0b10*/  UIADD3 UR5, UPT, UPT, UR5, 0x4, URZ ;  /* 0x0000000405057890 */ /* 0x000fe2000fffe0ff */
[----:B------:R-:W-:Y:S02]  /*0b20*/  IADD3 R10, P0, PT, R16, 0x10, RZ ;  /* 0x00000010100a7810 */ /* 0x000fe40007f1e0ff */
[----:B------:R-:W-:Y:S01]  /*0b30*/  IADD3 R8, PT, PT, R8, 0x4, RZ ;  /* 0x0000000408087810 */ /* 0x000fe20007ffe0ff */
[----:B------:R0:W-:Y:S01]  /*0b40*/  STG.E desc[UR10][R16.64+0x8], R5 ;  /* 0x0000080510007986 */ /* 0x0001e2000c10190a */
[----:B------:R-:W-:Y:S01]  /*0b50*/  UISETP.NE.AND UP0, UPT, UR5, URZ, UPT ;  /* 0x000000ff0500728c */ /* 0x000fe2000bf05270 */
[----:B------:R-:W-:Y:S02]  /*0b60*/  IADD3.X R19, PT, PT, RZ, R17, RZ, P0, !PT ;  /* 0x00000011ff137210 */ /* 0x000fe400007fe4ff */
[----:B------:R0:W-:Y:S01]  /*0b70*/  STG.E desc[UR10][R12.64+0x3c8], RZ ;  /* 0x0003c8ff0c007986 */ /* 0x0001e2000c10190a */
[----:B------:R-:W-:-:S05]  /*0b80*/  IADD3 R7, PT, PT, R7, 0x144, RZ ;  /* 0x0000014407077810 */ /* 0x000fca0007ffe0ff */
[----:B------:R-:W-:Y:S05]  /*0b90*/  BRA.U UP0, `(.L_x_10) ;  /* 0xfffffff5006c7547 */ /* 0x000fea000b83ffff */
[----:B------:R-:W-:-:S07]  /*0ba0*/  IADD3 R8, PT, PT, R8, 0x1, RZ ;  /* 0x0000000108087810 */ /* 0x000fce0007ffe0ff */
.L_x_1:
[----:B------:R-:W-:-:S09]  /*0bb0*/  UISETP.NE.AND UP0, UPT, UR8, URZ, UPT ;  /* 0x000000ff0800728c */ /* 0x000fd2000bf05270 */
[----:B------:R-:W-:Y:S05]  /*0bc0*/  BRA.U !UP0, `(.L_x_0) ;  /* 0x0000000908187547 */ /* 0x000fea000b800000 */
[----:B------:R-:W-:-:S09]  /*0bd0*/  UISETP.NE.AND UP0, UPT, UR8, 0x1, UPT ;  /* 0x000000010800788c */ /* 0x000fd2000bf05270 */
[----:B------:R-:W-:Y:S05]  /*0be0*/  BRA.U !UP0, `(.L_x_11) ;  /* 0x0000000508547547 */ /* 0x000fea000b800000 */
[----:B0-----:R-:W0:Y:S01]  /*0bf0*/  LDC.64 R16, c[0x0][0x380] ;  /* 0x0000e000ff107b82 */ /* 0x001e220000000a00 */
[----:B------:R-:W-:-:S04]  /*0c00*/  IMAD R4, R8, 0x51, RZ ;  /* 0x0000005108047824 */ /* 0x000fc800078e02ff */
[----:B0-----:R-:W-:-:S05]  /*0c10*/  IMAD.WIDE R14, R4, 0x4, R16 ;  /* 0x00000004040e7825 */ /* 0x001fca00078e0210 */
[----:B------:R-:W2:Y:S04]  /*0c20*/  LDG.E R9, desc[UR10][R14.64+-0x144] ;  /* 0xfffebc0a0e097981 */ /* 0x000ea8000c1e1900 */
[----:B------:R-:W3:Y:S04]  /*0c30*/  LDG.E R5, desc[UR10][R14.64+-0x4] ;  /* 0xfffffc0a0e057981 */ /* 0x000ee8000c1e1900 */
[----:B------:R-:W3:Y:S01]  /*0c40*/  LDG.E R0, desc[UR10][R14.64+-0x140] ;  /* 0xfffec00a0e007981 */ /* 0x000ee2000c1e1900 */
[----:B------:R-:W-:-:S05]  /*0c50*/  IMAD.WIDE.U32 R16, R4, 0x4, R16 ;  /* 0x0000000404107825 */ /* 0x000fca00078e0010 */
        /* <DEDUP_REMOVED lines=14> */
.L_x_12:
[----:B------:R-:W0:Y:S01]  /*0d40*/  LDC.64 R12, c[0x0][0x388] ;  /* 0x0000e200ff0c7b82 */ /* 0x000e220000000a00 */
[----:B-----5:R-:W-:-:S05]  /*0d50*/  FADD R11, R3, -R2 ;  /* 0x80000002030b7221 */ /* 0x020fca0000000000 */
[----:B------:R1:W-:Y:S01]  /*0d60*/  STG.E desc[UR10][R16.64], R11 ;  /* 0x0000000b10007986 */ /* 0x0003e2000c10190a */
[----:B0-----:R-:W-:-:S05]  /*0d70*/  IMAD.WIDE R6, R8, 0x4, R12 ;  /* 0x0000000408067825 */ /* 0x001fca00078e020c */
[----:B------:R-:W2:Y:S01]  /*0d80*/  LDG.E R0, desc[UR10][R6.64+-0x4] ;  /* 0xfffffc0a06007981 */ /* 0x000ea2000c1e1900 */
[----:B------:R-:W-:-:S05]  /*0d90*/  IMAD.WIDE.U32 R12, R8, 0x4, R12 ;  /* 0x00000004080c7825 */ /* 0x000fca00078e000c */
[----:B------:R1:W5:Y:S01]  /*0da0*/  LDG.E R3, desc[UR10][R12.64] ;  /* 0x0000000a0c037981 */ /* 0x000362000c1e1900 */
[----:B------:R-:W0:Y:S02]  /*0db0*/  MUFU.RCP R2, R9 ;  /* 0x0000000900027308 */ /* 0x000e240000001000 */
[----:B0-----:R-:W-:Y:S01]  /*0dc0*/  FFMA R19, -R9, R2, 1 ;  /* 0x3f80000009137423 */ /* 0x001fe20000000102 */
[----:B--2---:R-:W-:-:S03]  /*0dd0*/  FMUL R10, R5, R0 ;  /* 0x00000000050a7220 */ /* 0x004fc60000400000 */
[----:B------:R-:W-:Y:S02]  /*0de0*/  FFMA R0, R2, R19, R2 ;  /* 0x0000001302007223 */ /* 0x000fe40000000002 */
[----:B------:R-:W0:Y:S02]  /*0df0*/  FCHK P0, R10, R9 ;  /* 0x000000090a007302 */ /* 0x000e240000000000 */
        /* <DEDUP_REMOVED lines=8> */
.L_x_13:
[----:B-----5:R-:W-:Y:S01]  /*0e80*/  FADD R9, R3, -R0 ;  /* 0x8000000003097221 */ /* 0x020fe20000000000 */
[----:B------:R-:W0:Y:S04]  /*0e90*/  LDC.64 R16, c[0x0][0x380] ;  /* 0x0000e000ff107b82 */ /* 0x000e280000000a00 */
[----:B------:R1:W-:Y:S04]  /*0ea0*/  STG.E desc[UR10][R12.64], R9 ;  /* 0x000000090c007986 */ /* 0x0003e8000c10190a */
[----:B------:R-:W2:Y:S04]  /*0eb0*/  LDG.E R5, desc[UR10][R14.64] ;  /* 0x0000000a0e057981 */ /* 0x000ea8000c1e1900 */
[----:B------:R-:W3:Y:S04]  /*0ec0*/  LDG.E R3, desc[UR10][R14.64+0x140] ;  /* 0x0001400a0e037981 */ /* 0x000ee8000c1e1900 */
[----:B------:R-:W3:Y:S01]  /*0ed0*/  LDG.E R0, desc[UR10][R14.64+0x4] ;  /* 0x0000040a0e007981 */ /* 0x000ee2000c1e1900 */
[----:B------:R-:W-:-:S03]  /*0ee0*/  IADD3 R11, PT, PT, R4, 0x51, RZ ;  /* 0x00000051040b7810 */ /* 0x000fc60007ffe0ff */
[----:B------:R4:W-:Y:S02]  /*0ef0*/  STG.E desc[UR10][R14.64+-0x4], RZ ;  /* 0xfffffcff0e007986 */ /* 0x0009e4000c10190a */
[----:B0-----:R-:W-:-:S05]  /*0f00*/  IMAD.WIDE.U32 R16, R11, 0x4, R16 ;  /* 0x000000040b107825 */ /* 0x001fca00078e0010 */
[----:B------:R4:W5:Y:S01]  /*0f10*/  LDG.E R4, desc[UR10][R16.64] ;  /* 0x0000000a10047981 */ /* 0x000962000c1e1900 */
[----:B--2---:R-:W0:Y:S01]  /*0f20*/  MUFU.RCP R2, R5 ;  /* 0x0000000500027308 */ /* 0x004e220000001000 */
[----:B---3--:R-:W-:-:S07]  /*0f30*/  FMUL R0, R3, R0 ;  /* 0x0000000003007220 */ /* 0x008fce0000400000 */
[----:B------:R-:W2:Y:S01]  /*0f40*/  FCHK P0, R0, R5 ;  /* 0x0000000500007302 */ /* 0x000ea20000000000 */
[----:B0-----:R-:W-:-:S04]  /*0f50*/  FFMA R11, -R5, R2, 1 ;  /* 0x3f800000050b7423 */ /* 0x001fc80000000102 */
[----:B------:R-:W-:-:S04]  /*0f60*/  FFMA R11, R2, R11, R2 ;  /* 0x0000000b020b7223 */ /* 0x000fc80000000002 */
[----:B------:R-:W-:-:S04]  /*0f70*/  FFMA R2, R0, R11, RZ ;  /* 0x0000000b00027223 */ /* 0x000fc800000000ff */
[----:B-1----:R-:W-:-:S04]  /*0f80*/  FFMA R9, -R5, R2, R0 ;  /* 0x0000000205097223 */ /* 0x002fc80000000100 */
[----:B------:R-:W-:Y:S01]  /*0f90*/  FFMA R9, R11, R9, R2 ;  /* 0x000000090b097223 */ /* 0x000fe20000000002 */
[----:B--2-4-:R-:W-:Y:S06]  /*0fa0*/  @!P0 BRA `(.L_x_14) ;  /* 0x0000000000108947 */ /* 0x014fec0003800000 */
[----:B------:R-:W-:Y:S02]  /*0fb0*/  MOV R22, R5 ;  /* 0x0000000500167202 */ /* 0x000fe40000000f00 */
[----:B------:R-:W-:-:S07]  /*0fc0*/  MOV R2, 0xfe0 ;  /* 0x00000fe000027802 */ /* 0x000fce0000000f00 */
[----:B-----5:R-:W-:Y:S05]  /*0fd0*/  CALL.REL.NOINC `($__internal_0_$__cuda_sm3x_div_rn_noftz_f32_slowpath) ;  /* 0x0000001c00847944 */ /* 0x020fea0003c00000 */
[----:B------:R-:W-:-:S07]  /*0fe0*/  MOV R9, R0 ;  /* 0x0000000000097202 */ /* 0x000fce0000000f00 */
.L_x_14:
        /* <DEDUP_REMOVED lines=17> */
.L_x_15:
[----:B-----5:R-:W-:Y:S01]  /*1100*/  FADD R3, R4, -R0 ;  /* 0x8000000004037221 */ /* 0x020fe20000000000 */
[----:B------:R-:W-:-:S04]  /*1110*/  IADD3 R8, PT, PT, R8, 0x2, RZ ;  /* 0x0000000208087810 */ /* 0x000fc80007ffe0ff */
[----:B------:R1:W-:Y:S04]  /*1120*/  STG.E desc[UR10][R12.64+0x4], R3 ;  /* 0x000004030c007986 */ /* 0x0003e8000c10190a */
[----:B------:R1:W-:Y:S02]  /*1130*/  STG.E desc[UR10][R14.64+0x140], RZ ;  /* 0x000140ff0e007986 */ /* 0x0003e4000c10190a */
.L_x_11:
[----:B------:R-:W-:-:S04]  /*1140*/  ULOP3.LUT UR4, UR4, 0x1, URZ, 0xc0, !UPT ;  /* 0x0000000104047892 */ /* 0x000fc8000f8ec0ff */
[----:B------:R-:W-:-:S09]  /*1150*/  UISETP.NE.U32.AND UP0, UPT, UR4, 0x1, UPT ;  /* 0x000000010400788c */ /* 0x000fd2000bf05070 */
[----:B------:R-:W-:Y:S05]  /*1160*/  BRA.U UP0, `(.L_x_0) ;  /* 0x0000000100b07547 */ /* 0x000fea000b800000 */
[----:B01----:R-:W0:Y:S01]  /*1170*/  LDC.64 R12, c[0x0][0x380] ;  /* 0x0000e000ff0c7b82 */ /* 0x003e220000000a00 */
        /* <DEDUP_REMOVED lines=20> */
.L_x_16:
[----:B------:R-:W0:Y:S01]  /*12c0*/  LDC.64 R14, c[0x0][0x388] ;  /* 0x0000e200ff0e7b82 */ /* 0x000e220000000a00 */
[----:B-----5:R-:W-:-:S05]  /*12d0*/  FADD R17, R4, -R9 ;  /* 0x8000000904117221 */ /* 0x020fca0000000000 */
[----:B------:R1:W-:Y:S01]  /*12e0*/  STG.E desc[UR10][R12.64], R17 ;  /* 0x000000110c007986 */ /* 0x0003e2000c10190a */
[----:B0-----:R-:W-:-:S06]  /*12f0*/  IMAD.WIDE R10, R8, 0x4, R14 ;  /* 0x00000004080a7825 */ /* 0x001fcc00078e020e */
[----:B------:R-:W2:Y:S01]  /*1300*/  LDG.E R10, desc[UR10][R10.64+-0x4] ;  /* 0xfffffc0a0a0a7981 */ /* 0x000ea2000c1e1900 */
[----:B------:R-:W-:-:S05]  /*1310*/  IMAD.WIDE.U32 R8, R8, 0x4, R14 ;  /* 0x0000000408087825 */ /* 0x000fca00078e000e */
[----:B------:R1:W5:Y:S01]  /*1320*/  LDG.E R4, desc[UR10][R8.64] ;  /* 0x0000000a08047981 */ /* 0x000362000c1e1900 */
[----:B------:R-:W0:Y:S02]  /*1330*/  MUFU.RCP R0, R5 ;  /* 0x0000000500007308 */ /* 0x000e240000001000 */
[----:B0-----:R-:W-:-:S04]  /*1340*/  FFMA R15, -R5, R0, 1 ;  /* 0x3f800000050f7423 */ /* 0x001fc80000000100 */
[----:B------:R-:W-:Y:S01]  /*1350*/  FFMA R0, R0, R15, R0 ;  /* 0x0000000f00007223 */ /* 0x000fe20000000000 */
[----:B--2---:R-:W-:-:S04]  /*1360*/  FMUL R14, R3, R10 ;  /* 0x0000000a030e7220 */ /* 0x004fc80000400000 */
[----:B------:R-:W0:Y:S01]  /*1370*/  FCHK P0, R14, R5 ;  /* 0x000000050e007302 */ /* 0x000e220000000000 */
        /* <DEDUP_REMOVED lines=8> */
.L_x_17:
[----:B-----5:R-:W-:-:S05]  /*1400*/  FADD R3, R4, -R0 ;  /* 0x8000000004037221 */ /* 0x020fca0000000000 */
[----:B------:R2:W-:Y:S04]  /*1410*/  STG.E desc[UR10][R8.64], R3 ;  /* 0x0000000308007986 */ /* 0x0005e8000c10190a */
[----:B------:R2:W-:Y:S02]  /*1420*/  STG.E desc[UR10][R6.64+-0x4], RZ ;  /* 0xfffffcff06007986 */ /* 0x0005e4000c10190a */
.L_x_0:
[----:B--2---:R-:W2:Y:S01]  /*1430*/  LDC R8, c[0x0][0x398] ;  /* 0x0000e600ff087b82 */ /* 0x004ea20000000800 */
[----:B------:R-:W-:-:S07]  /*1440*/  HFMA2 R7, -RZ, RZ, 0, 4.827976226806640625e-06 ;  /* 0x00000051ff077431 */ /* 0x000fce00000001ff */
[----:B0-----:R-:W0:Y:S08]  /*1450*/  LDC.64 R4, c[0x0][0x380] ;  /* 0x0000e000ff047b82 */ /* 0x001e300000000a00 */
[----:B-1----:R-:W1:Y:S01]  /*1460*/  LDC.64 R2, c[0x0][0x388] ;  /* 0x0000e200ff027b82 */ /* 0x002e620000000a00 */
[----:B--2---:R-:W-:-:S04]  /*1470*/  IMAD R7, R8, R7, -0x51 ;  /* 0xffffffaf08077424 */ /* 0x004fc800078e0207 */
[----:B0-----:R-:W-:-:S05]  /*1480*/  IMAD.WIDE R4, R7, 0x4, R4 ;  /* 0x0000000407047825 */ /* 0x001fca00078e0204 */
[----:B------:R-:W2:Y:S01]  /*1490*/  LDG.E R22, desc[UR10][R4.64] ;  /* 0x0000000a04167981 */ /* 0x000ea2000c1e1900 */
[----:B-1----:R-:W-:-:S05]  /*14a0*/  IMAD.WIDE R2, R8, 0x4, R2 ;  /* 0x0000000408027825 */ /* 0x002fca00078e0202 */
[----:B------:R-:W3:Y:S01]  /*14b0*/  LDG.E R0, desc[UR10][R2.64+-0x4] ;  /* 0xfffffc0a02007981 */ /* 0x000ee2000c1e1900 */
[----:B------:R-:W-:Y:S01]  /*14c0*/  ISETP.GE.AND P2, PT, R8, 0x2, PT ;  /* 0x000000020800780c */ /* 0x000fe20003f46270 */
[----:B--2---:R-:W0:Y:S08]  /*14d0*/  MUFU.RCP R7, R22 ;  /* 0x0000001600077308 */ /* 0x004e300000001000 */
[----:B---3--:R-:W1:Y:S01]  /*14e0*/  FCHK P0, R0, R22 ;  /* 0x0000001600007302 */ /* 0x008e620000000000 */
[----:B0-----:R-:W-:-:S04]  /*14f0*/  FFMA R6, -R22, R7, 1 ;  /* 0x3f80000016067423 */ /* 0x001fc80000000107 */
[----:B------:R-:W-:-:S04]  /*1500*/  FFMA R7, R7, R6, R7 ;  /* 0x0000000607077223 */ /* 0x000fc80000000007 */
[----:B------:R-:W-:-:S04]  /*1510*/  FFMA R6, R0, R7, RZ ;  /* 0x0000000700067223 */ /* 0x000fc800000000ff */
[----:B------:R-:W-:-:S04]  /*1520*/  FFMA R8, -R22, R6, R0 ;  /* 0x0000000616087223 */ /* 0x000fc80000000100 */
[----:B------:R-:W-:Y:S01]  /*1530*/  FFMA R7, R7, R8, R6 ;  /* 0x0000000807077223 */ /* 0x000fe20000000006 */
[----:B-1----:R-:W-:Y:S06]  /*1540*/  @!P0 BRA `(.L_x_18) ;  /* 0x00000000000c8947 */ /* 0x002fec0003800000 */
[----:B------:R-:W-:-:S07]  /*1550*/  MOV R2, 0x1570 ;  /* 0x0000157000027802 */ /* 0x000fce0000000f00 */
[----:B------:R-:W-:Y:S05]  /*1560*/  CALL.REL.NOINC `($__internal_0_$__cuda_sm3x_div_rn_noftz_f32_slowpath) ;  /* 0x0000001800207944 */ /* 0x000fea0003c00000 */
[----:B------:R-:W-:-:S07]  /*1570*/  MOV R7, R0 ;  /* 0x0000000000077202 */ /* 0x000fce0000000f00 */
.L_x_18:
[----:B------:R-:W0:Y:S08]  /*1580*/  LDC R11, c[0x0][0x398] ;  /* 0x0000e600ff0b7b82 */ /* 0x000e300000000800 */
[----:B------:R-:W0:Y:S02]  /*1590*/  LDC.64 R12, c[0x0][0x390] ;  /* 0x0000e400ff0c7b82 */ /* 0x000e240000000a00 */
[----:B0-----:R-:W-:-:S05]  /*15a0*/  IMAD.WIDE R2, R11, 0x4, R12 ;  /* 0x000000040b027825 */ /* 0x001fca00078e020c */
[----:B------:R0:W-:Y:S01]  /*15b0*/  STG.E desc[UR10][R2.64+-0x4], R7 ;  /* 0xfffffc0702007986 */ /* 0x0001e2000c10190a */
[----:B------:R-:W-:Y:S05]  /*15c0*/  @!P2 EXIT ;  /* 0x000000000000a94d */ /* 0x000fea0003800000 */
[C---:B------:R-:W-:Y:S02]  /*15d0*/  IADD3 R6, PT, PT, R11.reuse, -0x2, RZ ;  /* 0xfffffffe0b067810 */ /* 0x040fe40007ffe0ff */
[----:B0-----:R-:W-:Y:S02]  /*15e0*/  IADD3 R3, PT, PT, R11, -0x1, RZ ;  /* 0xffffffff0b037810 */ /* 0x001fe40007ffe0ff */
[----:B------:R-:W-:Y:S02]  /*15f0*/  ISETP.GE.U32.AND P0, PT, R6, 0x7, PT ;  /* 0x000000070600780c */ /* 0x000fe40003f06070 */
[----:B------:R-:W-:-:S11]  /*1600*/  LOP3.LUT R4, R3, 0x7, RZ, 0xc0, !PT ;  /* 0x0000000703047812 */ /* 0x000fd600078ec0ff */
[----:B------:R-:W-:Y:S05]  /*1610*/  @!P0 BRA `(.L_x_19) ;  /* 0x0000000800f48947 */ /* 0x000fea0003800000 */
[C---:B------:R-:W-:Y:S01]  /*1620*/  IMAD.WIDE.U32 R8, R3.reuse, 0x4, R12 ;  /* 0x0000000403087825 */ /* 0x040fe200078e000c */
[----:B------:R-:W0:Y:S04]  /*1630*/  LDC.64 R16, c[0x0][0x380] ;  /* 0x0000e000ff107b82 */ /* 0x000e280000000a00 */
[----:B------:R1:W5:Y:S01]  /*1640*/  LDG.E R0, desc[UR10][R8.64] ;  /* 0x0000000a08007981 */ /* 0x000362000c1e1900 */
[----:B------:R-:W-:Y:S01]  /*1650*/  HFMA2 R2, -RZ, RZ, 0, 4.827976226806640625e-06 ;  /* 0x00000051ff027431 */ /* 0x000fe200000001ff */
[----:B------:R-:W-:Y:S02]  /*1660*/  LOP3.LUT R7, R3, 0xfffffff8, RZ, 0xc0, !PT ;  /* 0xfffffff803077812 */ /* 0x000fe400078ec0ff */
[----:B------:R-:W2:Y:S01]  /*1670*/  LDC.64 R14, c[0x0][0x388] ;  /* 0x0000e200ff0e7b82 */ /* 0x000ea20000000a00 */
[----:B------:R-:W-:-:S02]  /*1680*/  IADD3 R6, PT, PT, R11, -0x4, RZ ;  /* 0xfffffffc0b067810 */ /* 0x000fc40007ffe0ff */
[----:B------:R-:W-:Y:S01]  /*1690*/  IADD3 R7, PT, PT, -R7, RZ, RZ ;  /* 0x000000ff07077210 */ /* 0x000fe20007ffe1ff */
[----:B------:R-:W-:-:S04]  /*16a0*/  IMAD R5, R11, R2, -0x144 ;  /* 0xfffffebc0b057424 */ /* 0x000fc800078e0202 */
[----:B-1----:R-:W3:Y:S03]  /*16b0*/  LDC.64 R12, c[0x0][0x390] ;  /* 0x0000e400ff0c7b82 */ /* 0x002ee60000000a00 */
.L_x_28:
[----:B------:R-:W-:-:S05]  /*16c0*/  IADD3 R19, PT, PT, R5, 0xa2, RZ ;  /* 0x000000a205137810 */ /* 0x000fca0007ffe0ff */
[----:B0-----:R-:W-:Y:S01]  /*16d0*/  IMAD.WIDE.U32 R18, R19, 0x4, R16 ;  /* 0x0000000413127825 */ /* 0x001fe200078e0010 */
[----:B------:R-:W-:-:S04]  /*16e0*/  IADD3 R9, PT, PT, R6, 0x2, RZ ;  /* 0x0000000206097810 */ /* 0x000fc80007ffe0ff */
[----:B------:R-:W4:Y:S01]  /*16f0*/  LDG.E R23, desc[UR10][R18.64] ;  /* 0x0000000a12177981 */ /* 0x000f22000c1e1900 */
[----:B--2---:R-:W-:-:S03]  /*1700*/  IMAD.WIDE.U32 R10, R9, 0x4, R14 ;  /* 0x00000004090a7825 */ /* 0x004fc600078e000e */
[----:B------:R-:W2:Y:S04]  /*1710*/  LDG.E R2, desc[UR10][R18.64+0x4] ;  /* 0x0000040a12027981 */ /* 0x000ea8000c1e1900 */
[----:B------:R-:W2:Y:S01]  /*1720*/  LDG.E R11, desc[UR10][R10.64] ;  /* 0x0000000a0a0b7981 */ /* 0x000ea2000c1e1900 */
[----:B----4-:R-:W0:Y:S01]  /*1730*/  MUFU.RCP R8, R23 ;  /* 0x0000001700087308 */ /* 0x010e220000001000 */
[----:B--2--5:R-:W-:-:S07]  /*1740*/  FFMA R0, R2, -R0, R11 ;  /* 0x8000000002007223 */ /* 0x024fce000000000b */
[----:B------:R-:W1:Y:S01]  /*1750*/  FCHK P0, R0, R23 ;  /* 0x0000001700007302 */ /* 0x000e620000000000 */
[----:B0-----:R-:W-:-:S04]  /*1760*/  FFMA R21, -R23, R8, 1 ;  /* 0x3f80000017157423 */ /* 0x001fc80000000108 */
[----:B------:R-:W-:-:S04]  /*1770*/  FFMA R21, R8, R21, R8 ;  /* 0x0000001508157223 */ /* 0x000fc80000000008 */
[----:B------:R-:W-:-:S04]  /*1780*/  FFMA R2, R0, R21, RZ ;  /* 0x0000001500027223 */ /* 0x000fc800000000ff */
[----:B------:R-:W-:-:S04]  /*1790*/  FFMA R8, -R23, R2, R0 ;  /* 0x0000000217087223 */ /* 0x000fc80000000100 */
[----:B------:R-:W-:Y:S01]  /*17a0*/  FFMA R2, R21, R8, R2 ;  /* 0x0000000815027223 */ /* 0x000fe20000000002 */
[----:B-1----:R-:W-:Y:S06]  /*17b0*/  @!P0 BRA `(.L_x_20) ;  /* 0x0000000000108947 */ /* 0x002fec0003800000 */
[----:B------:R-:W-:Y:S02]  /*17c0*/  MOV R22, R23 ;  /* 0x0000001700167202 */ /* 0x000fe40000000f00 */
[----:B------:R-:W-:-:S07]  /*17d0*/  MOV R2, 0x17f0 ;  /* 0x000017f000027802 */ /* 0x000fce0000000f00 */
[----:B---3--:R-:W-:Y:S05]  /*17e0*/  CALL.REL.NOINC `($__internal_0_$__cuda_sm3x_div_rn_noftz_f32_slowpath) ;  /* 0x0000001400807944 */ /* 0x008fea0003c00000 */
[----:B------:R-:W-:-:S07]  /*17f0*/  MOV R2, R0 ;  /* 0x0000000000027202 */ /* 0x000fce0000000f00 */
.L_x_20:
[----:B------:R-:W-:Y:S01]  /*1800*/  IADD3 R23, PT, PT, R5, 0x51, RZ ;  /* 0x0000005105177810 */ /* 0x000fe20007ffe0ff */
[----:B---3--:R-:W-:-:S04]  /*1810*/  IMAD.WIDE.U32 R10, R9, 0x4, R12 ;  /* 0x00000004090a7825 */ /* 0x008fc800078e000c */
[----:B------:R-:W-:Y:S01]  /*1820*/  IMAD.WIDE.U32 R22, R23, 0x4, R16 ;  /* 0x0000000417167825 */ /* 0x000fe200078e0010 */
[----:B------:R0:W-:Y:S01]  /*1830*/  STG.E desc[UR10][R10.64], R2 ;  /* 0x000000020a007986 */ /* 0x0001e2000c10190a */
[----:B------:R-:W-:Y:S02]  /*1840*/  IADD3 R9, PT, PT, R6, 0x1, RZ ;  /* 0x0000000106097810 */ /* 0x000fe40007ffe0ff */
[----:B------:R-:W-:Y:S02]  /*1850*/  IADD3 R21, PT, PT, R5, 0x52, RZ ;  /* 0x0000005205157810 */ /* 0x000fe40007ffe0ff */
[----:B------:R-:W2:Y:S01]  /*1860*/  LDG.E R23, desc[UR10][R22.64] ;  /* 0x0000000a16177981 */ /* 0x000ea2000c1e1900 */
[----:B------:R-:W-:-:S04]  /*1870*/  IMAD.WIDE.U32 R18, R9, 0x4, R14 ;  /* 0x0000000409127825 */ /* 0x000fc800078e000e */
[----:B------:R-:W-:Y:S02]  /*1880*/  IMAD.WIDE.U32 R20, R21, 0x4, R16 ;  /* 0x0000000415147825 */ /* 0x000fe400078e0010 */
[----:B------:R-:W3:Y:S04]  /*1890*/  LDG.E R19, desc[UR10][R18.64] ;  /* 0x0000000a12137981 */ /* 0x000ee8000c1e1900 */
[----:B------:R-:W3:Y:S01]  /*18a0*/  LDG.E R0, desc[UR10][R20.64] ;  /* 0x0000000a14007981 */ /* 0x000ee2000c1e1900 */
[----:B--2---:R-:W1:Y:S01]  /*18b0*/  MUFU.RCP R8, R23 ;  /* 0x0000001700087308 */ /* 0x004e620000001000 */
[----:B---3--:R-:W-:-:S07]  /*18c0*/  FFMA R0, R0, -R2, R19 ;  /* 0x8000000200007223 */ /* 0x008fce0000000013 */
[----:B------:R-:W2:Y:S01]  /*18d0*/  FCHK P0, R0, R23 ;  /* 0x0000001700007302 */ /* 0x000ea20000000000 */
[----:B-1----:R-:W-:-:S04]  /*18e0*/  FFMA R25, -R23, R8, 1 ;  /* 0x3f80000017197423 */ /* 0x002fc80000000108 */
[----:B------:R-:W-:-:S04]  /*18f0*/  FFMA R25, R8, R25, R8 ;  /* 0x0000001908197223 */ /* 0x000fc80000000008 */
[----:B0-----:R-:W-:-:S04]  /*1900*/  FFMA R2, R0, R25, RZ ;  /* 0x0000001900027223 */ /* 0x001fc800000000ff */
[----:B------:R-:W-:-:S04]  /*1910*/  FFMA R8, -R23, R2, R0 ;  /* 0x0000000217087223 */ /* 0x000fc80000000100 */
[----:B------:R-:W-:Y:S01]  /*1920*/  FFMA R25, R25, R8, R2 ;  /* 0x0000000819197223 */ /* 0x000fe20000000002 */
[----:B--2---:R-:W-:Y:S06]  /*1930*/  @!P0 BRA `(.L_x_21) ;  /* 0x0000000000108947 */ /* 0x004fec0003800000 */
[----:B------:R-:W-:Y:S02]  /*1940*/  MOV R22, R23 ;  /* 0x0000001700167202 */ /* 0x000fe40000000f00 */
[----:B------:R-:W-:-:S07]  /*1950*/  MOV R2, 0x1970 ;  /* 0x0000197000027802 */ /* 0x000fce0000000f00 */
[----:B------:R-:W-:Y:S05]  /*1960*/  CALL.REL.NOINC `($__internal_0_$__cuda_sm3x_div_rn_noftz_f32_slowpath) ;  /* 0x0000001400207944 */ /* 0x000fea0003c00000 */
[----:B------:R-:W-:-:S07]  /*1970*/  MOV R25, R0 ;  /* 0x0000000000197202 */ /* 0x000fce0000000f00 */
.L_x_21:
[----:B------:R-:W-:-:S04]  /*1980*/  IMAD.WIDE.U32 R8, R9, 0x4, R12 ;  /* 0x0000000409087825 */ /* 0x000fc800078e000c */
[----:B------:R-:W-:Y:S01]  /*1990*/  IMAD.WIDE.U32 R18, R5, 0x4, R16 ;  /* 0x0000000405127825 */ /* 0x000fe200078e0010 */
[----:B------:R0:W-:Y:S04]  /*19a0*/  STG.E desc[UR10][R8.64], R25 ;  /* 0x0000001908007986 */ /* 0x0001e8000c10190a */
[----:B------:R-:W2:Y:S01]  /*19b0*/  LDG.E R27, desc[UR10][R18.64] ;  /* 0x0000000a121b7981 */ /* 0x000ea2000c1e1900 */
[----:B------:R-:W-:-:S03]  /*19c0*/  IMAD.WIDE.U32 R10, R6, 0x4, R14 ;  /* 0x00000004060a7825 */ /* 0x000fc600078e000e */
[----:B------:R-:W3:Y:S04]  /*19d0*/  LDG.E R21, desc[UR10][R18.64+0x4] ;  /* 0x0000040a12157981 */ /* 0x000ee8000c1e1900 */
[----:B------:R-:W3:Y:S01]  /*19e0*/  LDG.E R0, desc[UR10][R10.64] ;  /* 0x0000000a0a007981 */ /* 0x000ee2000c1e1900 */
[----:B0-----:R-:W-:Y:S01]  /*19f0*/  IADD3 R8, PT, PT, R6, -0x5, RZ ;  /* 0xfffffffb06087810 */ /* 0x001fe20007ffe0ff */
[----:B--2---:R-:W0:Y:S01]  /*1a00*/  MUFU.RCP R2, R27 ;  /* 0x0000001b00027308 */ /* 0x004e220000001000 */
[----:B---3--:R-:W-:-:S07]  /*1a10*/  FFMA R0, R21, -R25, R0 ;  /* 0x8000001915007223 */ /* 0x008fce0000000000 */
[----:B------:R-:W1:Y:S01]  /*1a20*/  FCHK P0, R0, R27 ;  /* 0x0000001b00007302 */ /* 0x000e620000000000 */
[----:B0-----:R-:W-:-:S04]  /*1a30*/  FFMA R23, -R27, R2, 1 ;  /* 0x3f8000001b177423 */ /* 0x001fc80000000102 */
[----:B------:R-:W-:-:S04]  /*1a40*/  FFMA R23, R2, R23, R2 ;  /* 0x0000001702177223 */ /* 0x000fc80000000002 */
[----:B------:R-:W-:-:S04]  /*1a50*/  FFMA R2, R0, R23, RZ ;  /* 0x0000001700027223 */ /* 0x000fc800000000ff */
[----:B------:R-:W-:-:S04]  /*1a60*/  FFMA R9, -R27, R2, R0 ;  /* 0x000000021b097223 */ /* 0x000fc80000000100 */
[----:B------:R-:W-:Y:S01]  /*1a70*/  FFMA R23, R23, R9, R2 ;  /* 0x0000000917177223 */ /* 0x000fe20000000002 */
[----:B------:R-:W-:Y:S01]  /*1a80*/  IADD3 R9, PT, PT, R5, -0x195, RZ ;  /* 0xfffffe6b05097810 */ /* 0x000fe20007ffe0ff */
[----:B-1----:R-:W-:Y:S06]  /*1a90*/  @!P0 BRA `(.L_x_22) ;  /* 0x0000000000108947 */ /* 0x002fec0003800000 */
[----:B------:R-:W-:Y:S02]  /*1aa0*/  MOV R22, R27 ;  /* 0x0000001b00167202 */ /* 0x000fe40000000f00 */
[----:B------:R-:W-:-:S07]  /*1ab0*/  MOV R2, 0x1ad0 ;  /* 0x00001ad000027802 */ /* 0x000fce0000000f00 */
[----:B------:R-:W-:Y:S05]  /*1ac0*/  CALL.REL.NOINC `($__internal_0_$__cuda_sm3x_div_rn_noftz_f32_slowpath) ;  /* 0x0000001000c87944 */ /* 0x000fea0003c00000 */
[----:B------:R-:W-:-:S07]  /*1ad0*/  MOV R23, R0 ;  /* 0x0000000000177202 */ /* 0x000fce0000000f00 */
.L_x_22:
[----:B------:R-:W-:Y:S01]  /*1ae0*/  IADD3 R11, PT, PT, R5, -0x51, RZ ;  /* 0xffffffaf050b7810 */ /* 0x000fe20007ffe0ff */
[----:B------:R-:W-:-:S04]  /*1af0*/  IMAD.WIDE.U32 R24, R6, 0x4, R12 ;  /* 0x0000000406187825 */ /* 0x000fc800078e000c */
[----:B------:R-:W-:Y:S01]  /*1b00*/  IMAD.WIDE.U32 R10, R11, 0x4, R16 ;  /* 0x000000040b0a7825 */ /* 0x000fe200078e0010 */
[----:B------:R0:W-:Y:S01]  /*1b10*/  STG.E desc[UR10][R24.64], R23 ;  /* 0x0000001718007986 */ /* 0x0001e2000c10190a */
[----:B------:R-:W-:-:S03]  /*1b20*/  IADD3 R19, PT, PT, R6, -0x1, RZ ;  /* 0xffffffff06137810 */ /* 0x000fc60007ffe0ff */
[----:B------:R-:W2:Y:S02]  /*1b30*/  LDG.E R22, desc[UR10][R10.64] ;  /* 0x0000000a0a167981 */ /* 0x000ea4000c1e1900 */
        /* <DEDUP_REMOVED lines=8> */
[----:B------:R-:W-:-:S04]  /*1bc0*/  FFMA R2, R0, R29, RZ ;  /* 0x0000001d00027223 */ /* 0x000fc800000000ff */
[----:B------:R-:W-:-:S04]  /*1bd0*/  FFMA R18, -R22, R2, R0 ;  /* 0x0000000216127223 */ /* 0x000fc80000000100 */
[----:B------:R-:W-:Y:S01]  /*1be0*/  FFMA R2, R29, R18, R2 ;  /* 0x000000121d027223 */ /* 0x000fe20000000002 */
[----:B0-2---:R-:W-:Y:S06]  /*1bf0*/  @!P0 BRA `(.L_x_23) ;  /* 0x00000000000c8947 */ /* 0x005fec0003800000 */
[----:B------:R-:W-:-:S07]  /*1c00*/  MOV R2, 0x1c20 ;  /* 0x00001c2000027802 */ /* 0x000fce0000000f00 */
[----:B------:R-:W-:Y:S05]  /*1c10*/  CALL.REL.NOINC `($__internal_0_$__cuda_sm3x_div_rn_noftz_f32_slowpath) ;  /* 0x0000001000747944 */ /* 0x000fea0003c00000 */
[----:B------:R-:W-:-:S07]  /*1c20*/  MOV R2, R0 ;  /* 0x0000000000027202 */ /* 0x000fce0000000f00 */
.L_x_23:
        /* <DEDUP_REMOVED lines=18> */
[----:B------:R-:W-:-:S07]  /*1d50*/  MOV R2, 0x1d70 ;  /* 0x00001d7000027802 */ /* 0x000fce0000000f00 */
[----:B------:R-:W-:Y:S05]  /*1d60*/  CALL.REL.NOINC `($__internal_0_$__cuda_sm3x_div_rn_noftz_f32_slowpath) ;  /* 0x0000001000207944 */ /* 0x000fea0003c00000 */
[----:B------:R-:W-:-:S07]  /*1d70*/  MOV R2, R0 ;  /* 0x0000000000027202 */ /* 0x000fce0000000f00 */
.L_x_24:
        /* <DEDUP_REMOVED lines=21> */
.L_x_25:
        /* <DEDUP_REMOVED lines=21> */
.L_x_26:
[----:B------:R-:W-:-:S04]  /*2020*/  IMAD.WIDE.U32 R18, R19, 0x4, R12 ;  /* 0x0000000413127825 */ /* 0x000fc800078e000c */
[----:B------:R-:W-:Y:S01]  /*2030*/  IMAD.WIDE.U32 R10, R9, 0x4, R16 ;  /* 0x00000004090a7825 */ /* 0x000fe200078e0010 */
[----:B------:R0:W-:Y:S04]  /*2040*/  STG.E desc[UR10][R18.64], R23 ;  /* 0x0000001712007986 */ /* 0x0001e8000c10190a */
[----:B------:R-:W2:Y:S01]  /*2050*/  LDG.E R27, desc[UR10][R10.64] ;  /* 0x0000000a0a1b7981 */ /* 0x000ea2000c1e1900 */
[----:B------:R-:W-:-:S03]  /*2060*/  IMAD.WIDE.U32 R20, R8, 0x4, R14 ;  /* 0x0000000408147825 */ /* 0x000fc600078e000e */
        /* <DEDUP_REMOVED lines=13> */
[----:B------:R-:W-:Y:S05]  /*2140*/  CALL.REL.NOINC `($__internal_0_$__cuda_sm3x_div_rn_noftz_f32_slowpath) ;  /* 0x0000000c00287944 */ /* 0x000fea0003c00000 */
[----:B------:R-:W-:-:S07]  /*2150*/  MOV R25, R0 ;  /* 0x0000000000197202 */ /* 0x000fce0000000f00 */
.L_x_27:
[----:B------:R-:W-:Y:S01]  /*2160*/  IMAD.WIDE.U32 R8, R8, 0x4, R12 ;  /* 0x0000000408087825 */ /* 0x000fe200078e000c */
[----:B------:R-:W-:Y:S02]  /*2170*/  IADD3 R7, PT, PT, R7, 0x8, RZ ;  /* 0x0000000807077810 */ /* 0x000fe40007ffe0ff */
[----:B------:R-:W-:Y:S02]  /*2180*/  IADD3 R6, PT, PT, R6, -0x8, RZ ;  /* 0xfffffff806067810 */ /* 0x000fe40007ffe0ff */
[----:B------:R1:W-:Y:S01]  /*2190*/  STG.E desc[UR10][R8.64], R25 ;  /* 0x0000001908007986 */ /* 0x0003e2000c10190a */
[----:B------:R-:W-:Y:S02]  /*21a0*/  ISETP.NE.AND P0, PT, R7, RZ, PT ;  /* 0x000000ff0700720c */ /* 0x000fe40003f05270 */
[----:B------:R-:W-:Y:S02]  /*21b0*/  IADD3 R5, PT, PT, R5, -0x288, RZ ;  /* 0xfffffd7805057810 */ /* 0x000fe40007ffe0ff */
[----:B------:R-:W-:-:S09]  /*21c0*/  MOV R0, R25 ;  /* 0x0000001900007202 */ /* 0x000fd20000000f00 */
[----:B-1----:R-:W-:Y:S05]  /*21d0*/  @P0 BRA `(.L_x_28) ;  /* 0xfffffff400380947 */ /* 0x002fea000383ffff */
[----:B------:R-:W-:-:S07]  /*21e0*/  IADD3 R6, PT, PT, R6, 0x2, RZ ;  /* 0x0000000206067810 */ /* 0x000fce0007ffe0ff */
.L_x_19:
[----:B------:R-:W-:-:S13]  /*21f0*/  ISETP.NE.AND P0, PT, R4, RZ, PT ;  /* 0x000000ff0400720c */ /* 0x000fda0003f05270 */
[----:B------:R-:W-:Y:S05]  /*2200*/  @!P0 EXIT ;  /* 0x000000000000894d */ /* 0x000fea0003800000 */
[----:B------:R-:W-:Y:S02]  /*2210*/  ISETP.GE.U32.AND P0, PT, R4, 0x4, PT ;  /* 0x000000040400780c */ /* 0x000fe40003f06070 */
[----:B------:R-:W-:-:S11]  /*2220*/  LOP3.LUT R4, R3, 0x3, RZ, 0xc0, !PT ;  /* 0x0000000303047812 */ /* 0x000fd600078ec0ff */
[----:B------:R-:W-:Y:S05]  /*2230*/  @!P0 BRA `(.L_x_29) ;  /* 0x0000000400a08947 */ /* 0x000fea0003800000 */
[----:B------:R-:W0:Y:S01]  /*2240*/  LDC.64 R14, c[0x0][0x380] ;  /* 0x0000e000ff0e7b82 */ /* 0x000e220000000a00 */
[----:B------:R-:W-:-:S07]  /*2250*/  IMAD R5, R6, 0x51, RZ ;  /* 0x0000005106057824 */ /* 0x000fce00078e02ff */
[----:B------:R-:W1:Y:S01]  /*2260*/  LDC.64 R10, c[0x0][0x388] ;  /* 0x0000e200ff0a7b82 */ /* 0x000e620000000a00 */
[----:B------:R-:W-:-:S05]  /*2270*/  IMAD.WIDE.U32 R8, R6, 0x4, R12 ;  /* 0x0000000406087825 */ /* 0x000fca00078e000c */
[----:B------:R-:W2:Y:S01]  /*2280*/  LDG.E R7, desc[UR10][R8.64+0x4] ;  /* 0x0000040a08077981 */ /* 0x000ea2000c1e1900 */
[----:B0-----:R-:W-:-:S05]  /*2290*/  IMAD.WIDE.U32 R14, R5, 0x4, R14 ;  /* 0x00000004050e7825 */ /* 0x001fca00078e000e */
[----:B------:R-:W3:Y:S01]  /*22a0*/  LDG.E R17, desc[UR10][R14.64] ;  /* 0x0000000a0e117981 */ /* 0x000ee2000c1e1900 */
[----:B-1----:R-:W-:-:S03]  /*22b0*/  IMAD.WIDE.U32 R10, R6, 0x4, R10 ;  /* 0x00000004060a7825 */ /* 0x002fc600078e000a */
[----:B------:R-:W2:Y:S04]  /*22c0*/  LDG.E R2, desc[UR10][R14.64+0x4] ;  /* 0x0000040a0e027981 */ /* 0x000ea8000c1e1900 */
[----:B------:R-:W2:Y:S01]  /*22d0*/  LDG.E R0, desc[UR10][R10.64] ;  /* 0x0000000a0a007981 */ /* 0x000ea2000c1e1900 */
[----:B---3--:R-:W0:Y:S01]  /*22e0*/  MUFU.RCP R12, R17 ;  /* 0x00000011000c7308 */ /* 0x008e220000001000 */
[----:B--2---:R-:W-:-:S07]  /*22f0*/  FFMA R0, -R7, R2, R0 ;  /* 0x0000000207007223 */ /* 0x004fce0000000100 */
        /* <DEDUP_REMOVED lines=9> */
[----:B------:R-:W-:Y:S05]  /*2390*/  CALL.REL.NOINC `($__internal_0_$__cuda_sm3x_div_rn_noftz_f32_slowpath) ;  /* 0x0000000800947944 */ /* 0x000fea0003c00000 */
[----:B------:R-:W-:-:S07]  /*23a0*/  MOV R7, R0 ;  /* 0x0000000000077202 */ /* 0x000fce0000000f00 */
.L_x_30:
[----:B------:R-:W0:Y:S01]  /*23b0*/  LDC.64 R12, c[0x0][0x380] ;  /* 0x0000e000ff0c7b82 */ /* 0x000e220000000a00 */
[C---:B------:R-:W-:Y:S01]  /*23c0*/  IADD3 R15, PT, PT, R5.reuse, -0x51, RZ ;  /* 0xffffffaf050f7810 */ /* 0x040fe20007ffe0ff */
[----:B------:R1:W-:Y:S06]  /*23d0*/  STG.E desc[UR10][R8.64], R7 ;  /* 0x0000000708007986 */ /* 0x0003ec000c10190a */
[----:B------:R-:W2:Y:S01]  /*23e0*/  LDC.64 R10, c[0x0][0x388] ;  /* 0x0000e200ff0a7b82 */ /* 0x000ea20000000a00 */
[----:B------:R-:W-:Y:S02]  /*23f0*/  IADD3 R17, PT, PT, R5, -0x50, RZ ;  /* 0xffffffb005117810 */ /* 0x000fe40007ffe0ff */
[----:B------:R-:W-:Y:S01]  /*2400*/  IADD3 R5, PT, PT, R6, -0x1, RZ ;  /* 0xffffffff06057810 */ /* 0x000fe20007ffe0ff */
[----:B0-----:R-:W-:-:S06]  /*2410*/  IMAD.WIDE.U32 R14, R15, 0x4, R12 ;  /* 0x000000040f0e7825 */ /* 0x001fcc00078e000c */
[----:B------:R-:W3:Y:S01]  /*2420*/  LDG.E R15, desc[UR10][R14.64] ;  /* 0x0000000a0e0f7981 */ /* 0x000ee2000c1e1900 */
[----:B------:R-:W-:-:S04]  /*2430*/  IMAD.WIDE.U32 R12, R17, 0x4, R12 ;  /* 0x00000004110c7825 */ /* 0x000fc800078e000c */
[----:B--2---:R-:W-:Y:S02]  /*2440*/  IMAD.WIDE.U32 R10, R5, 0x4, R10 ;  /* 0x00000004050a7825 */ /* 0x004fe400078e000a */
[----:B------:R-:W2:Y:S04]  /*2450*/  LDG.E R13, desc[UR10][R12.64] ;  /* 0x0000000a0c0d7981 */ /* 0x000ea8000c1e1900 */
[----:B------:R-:W2:Y:S01]  /*2460*/  LDG.E R0, desc[UR10][R10.64] ;  /* 0x0000000a0a007981 */ /* 0x000ea2000c1e1900 */
[----:B---3--:R-:W0:Y:S01]  /*2470*/  MUFU.RCP R2, R15 ;  /* 0x0000000f00027308 */ /* 0x008e220000001000 */
[----:B--2---:R-:W-:-:S07]  /*2480*/  FFMA R0, R13, -R7, R0 ;  /* 0x800000070d007223 */ /* 0x004fce0000000000 */
[----:B------:R-:W2:Y:S01]  /*2490*/  FCHK P0, R0, R15 ;  /* 0x0000000f00007302 */ /* 0x000ea20000000000 */
[----:B0-----:R-:W-:-:S04]  /*24a0*/  FFMA R17, -R15, R2, 1 ;  /* 0x3f8000000f117423 */ /* 0x001fc80000000102 */
[----:B------:R-:W-:-:S04]  /*24b0*/  FFMA R17, R2, R17, R2 ;  /* 0x0000001102117223 */ /* 0x000fc80000000002 */
[----:B------:R-:W-:-:S04]  /*24c0*/  FFMA R2, R0, R17, RZ ;  /* 0x0000001100027223 */ /* 0x000fc800000000ff */
[----:B-1----:R-:W-:-:S04]  /*24d0*/  FFMA R7, -R15, R2, R0 ;  /* 0x000000020f077223 */ /* 0x002fc80000000100 */
[----:B------:R-:W-:Y:S01]  /*24e0*/  FFMA R17, R17, R7, R2 ;  /* 0x0000000711117223 */ /* 0x000fe20000000002 */
[----:B--2---:R-:W-:Y:S06]  /*24f0*/  @!P0 BRA `(.L_x_31) ;  /* 0x0000000000108947 */ /* 0x004fec0003800000 */
[----:B------:R-:W-:Y:S02]  /*2500*/  MOV R22, R15 ;  /* 0x0000000f00167202 */ /* 0x000fe40000000f00 */
[----:B------:R-:W-:-:S07]  /*2510*/  MOV R2, 0x2530 ;  /* 0x0000253000027802 */ /* 0x000fce0000000f00 */
[----:B------:R-:W-:Y:S05]  /*2520*/  CALL.REL.NOINC `($__internal_0_$__cuda_sm3x_div_rn_noftz_f32_slowpath) ;  /* 0x0000000800307944 */ /* 0x000fea0003c00000 */
[----:B------:R-:W-:-:S07]  /*2530*/  MOV R17, R0 ;  /* 0x0000000000117202 */ /* 0x000fce0000000f00 */
.L_x_31:
[----:B------:R-:W0:Y:S01]  /*2540*/  LDC.64 R8, c[0x0][0x390] ;  /* 0x0000e400ff087b82 */ /* 0x000e220000000a00 */
[----:B------:R-:W-:-:S05]  /*2550*/  IADD3 R7, PT, PT, R6, -0x2, RZ ;  /* 0xfffffffe06077810 */ /* 0x000fca0007ffe0ff */
[----:B------:R-:W-:Y:S02]  /*2560*/  IMAD R0, R6, 0x50, R7 ;  /* 0x0000005006007824 */ /* 0x000fe400078e0207 */
[----:B------:R-:W1:Y:S03]  /*2570*/  LDC.64 R12, c[0x0][0x380] ;  /* 0x0000e000ff0c7b82 */ /* 0x000e660000000a00 */
[----:B------:R-:W-:-:S05]  /*2580*/  IADD3 R15, PT, PT, R0, -0xa0, RZ ;  /* 0xffffff60000f7810 */ /* 0x000fca0007ffe0ff */
[----:B------:R-:W2:Y:S01]  /*2590*/  LDC.64 R10, c[0x0][0x388] ;  /* 0x0000e200ff0a7b82 */ /* 0x000ea20000000a00 */
[----:B0-----:R-:W-:-:S05]  /*25a0*/  IMAD.WIDE.U32 R8, R5, 0x4, R8 ;  /* 0x0000000405087825 */ /* 0x001fca00078e0008 */
[----:B------:R0:W-:Y:S01]  /*25b0*/  STG.E desc[UR10][R8.64], R17 ;  /* 0x0000001108007986 */ /* 0x0001e2000c10190a */
[----:B-1----:R-:W-:-:S05]  /*25c0*/  IMAD.WIDE.U32 R12, R15, 0x4, R12 ;  /* 0x000000040f0c7825 */ /* 0x002fca00078e000c */
[----:B------:R-:W3:Y:S01]  /*25d0*/  LDG.E R19, desc[UR10][R12.64] ;  /* 0x0000000a0c137981 */ /* 0x000ee2000c1e1900 */
[----:B--2---:R-:W-:-:S03]  /*25e0*/  IMAD.WIDE.U32 R10, R7, 0x4, R10 ;  /* 0x00000004070a7825 */ /* 0x004fc600078e000a */
[----:B------:R-:W2:Y:S04]  /*25f0*/  LDG.E R5, desc[UR10][R12.64+0x4] ;  /* 0x0000040a0c057981 */ /* 0x000ea8000c1e1900 */
[----:B------:R-:W2:Y:S01]  /*2600*/  LDG.E R0, desc[UR10][R10.64] ;  /* 0x0000000a0a007981 */ /* 0x000ea2000c1e1900 */
[----:B---3--:R-:W1:Y:S01]  /*2610*/  MUFU.RCP R2, R19 ;  /* 0x0000001300027308 */ /* 0x008e620000001000 */
[----:B--2---:R-:W-:-:S07]  /*2620*/  FFMA R0, R5, -R17, R0 ;  /* 0x8000001105007223 */ /* 0x004fce0000000000 */
        /* <DEDUP_REMOVED lines=11> */
.L_x_32:
        /* <DEDUP_REMOVED lines=26> */
.L_x_33:
[----:B------:R-:W0:Y:S01]  /*2880*/  LDC.64 R12, c[0x0][0x390] ;  /* 0x0000e400ff0c7b82 */ /* 0x000e220000000a00 */
[----:B------:R-:W-:Y:S01]  /*2890*/  IADD3 R6, PT, PT, R6, -0x4, RZ ;  /* 0xfffffffc06067810 */ /* 0x000fe20007ffe0ff */
[----:B0-----:R-:W-:-:S05]  /*28a0*/  IMAD.WIDE.U32 R8, R5, 0x4, R12 ;  /* 0x0000000405087825 */ /* 0x001fca00078e000c */
[----:B------:R0:W-:Y:S02]  /*28b0*/  STG.E desc[UR10][R8.64], R7 ;  /* 0x0000000708007986 */ /* 0x0001e4000c10190a */
.L_x_29:
[----:B------:R-:W-:-:S13]  /*28c0*/  ISETP.NE.AND P0, PT, R4, RZ, PT ;  /* 0x000000ff0400720c */ /* 0x000fda0003f05270 */
[----:B------:R-:W-:Y:S05]  /*28d0*/  @!P0 EXIT ;  /* 0x000000000000894d */ /* 0x000fea0003800000 */
[----:B------:R-:W-:-:S13]  /*28e0*/  ISETP.NE.AND P0, PT, R4, 0x1, PT ;  /* 0x000000010400780c */ /* 0x000fda0003f05270 */
[----:B------:R-:W-:Y:S05]  /*28f0*/  @!P0 BRA `(.L_x_34) ;  /* 0x0000000000cc8947 */ /* 0x000fea0003800000 */
[----:B------:R-:W1:Y:S01]  /*2900*/  LDC.64 R10, c[0x0][0x380] ;  /* 0x0000e000ff0a7b82 */ /* 0x000e620000000a00 */
[----:B------:R-:W-:-:S07]  /*2910*/  IMAD R4, R6, 0x51, RZ ;  /* 0x0000005106047824 */ /* 0x000fce00078e02ff */
[----:B0-----:R-:W0:Y:S01]  /*2920*/  LDC.64 R8, c[0x0][0x388] ;  /* 0x0000e200ff087b82 */ /* 0x001e220000000a00 */
[----:B-1----:R-:W-:-:S05]  /*2930*/  IMAD.WIDE.U32 R10, R4, 0x4, R10 ;  /* 0x00000004040a7825 */ /* 0x002fca00078e000a */
[----:B------:R-:W2:Y:S01]  /*2940*/  LDG.E R22, desc[UR10][R10.64] ;  /* 0x0000000a0a167981 */ /* 0x000ea2000c1e1900 */
[----:B0-----:R-:W-:-:S03]  /*2950*/  IMAD.WIDE.U32 R14, R6, 0x4, R8 ;  /* 0x00000004060e7825 */ /* 0x001fc600078e0008 */
[----:B------:R-:W3:Y:S01]  /*2960*/  LDG.E R2, desc[UR10][R10.64+0x4] ;  /* 0x0000040a0a027981 */ /* 0x000ee2000c1e1900 */
[----:B------:R-:W-:-:S03]  /*2970*/  IMAD.WIDE.U32 R8, R6, 0x4, R12 ;  /* 0x0000000406087825 */ /* 0x000fc600078e000c */
[----:B------:R-:W3:Y:S04]  /*2980*/  LDG.E R0, desc[UR10][R14.64] ;  /* 0x0000000a0e007981 */ /* 0x000ee8000c1e1900 */
[----:B------:R-:W3:Y:S01]  /*2990*/  LDG.E R5, desc[UR10][R8.64+0x4] ;  /* 0x0000040a08057981 */ /* 0x000ee2000c1e1900 */
[----:B--2---:R-:W0:Y:S01]  /*29a0*/  MUFU.RCP R7, R22 ;  /* 0x0000001600077308 */ /* 0x004e220000001000 */
[----:B---3--:R-:W-:-:S07]  /*29b0*/  FFMA R0, -R5, R2, R0 ;  /* 0x0000000205007223 */ /* 0x008fce0000000100 */
[----:B------:R-:W1:Y:S01]  /*29c0*/  FCHK P0, R0, R22 ;  /* 0x0000001600007302 */ /* 0x000e620000000000 */
        /* <DEDUP_REMOVED lines=9> */
.L_x_35:
        /* <DEDUP_REMOVED lines=25> */
.L_x_36:
[----:B------:R-:W0:Y:S01]  /*2bf0*/  LDC.64 R12, c[0x0][0x390] ;  /* 0x0000e400ff0c7b82 */ /* 0x000e220000000a00 */
[----:B------:R-:W-:Y:S01]  /*2c00*/  IADD3 R6, PT, PT, R6, -0x2, RZ ;  /* 0xfffffffe06067810 */ /* 0x000fe20007ffe0ff */
[----:B0-----:R-:W-:-:S05]  /*2c10*/  IMAD.WIDE.U32 R4, R4, 0x4, R12 ;  /* 0x0000000404047825 */ /* 0x001fca00078e000c */
[----:B------:R1:W-:Y:S02]  /*2c20*/  STG.E desc[UR10][R4.64], R7 ;  /* 0x0000000704007986 */ /* 0x0003e4000c10190a */
.L_x_34:
[----:B------:R-:W-:-:S04]  /*2c30*/  LOP3.LUT R3, R3, 0x1, RZ, 0xc0, !PT ;  /* 0x0000000103037812 */ /* 0x000fc800078ec0ff */
[----:B------:R-:W-:-:S13]  /*2c40*/  ISETP.NE.U32.AND P0, PT, R3, 0x1, PT ;  /* 0x000000010300780c */ /* 0x000fda0003f05070 */
[----:B------:R-:W-:Y:S05]  /*2c50*/  @P0 EXIT ;  /* 0x000000000000094d */ /* 0x000fea0003800000 */
[----:B-1----:R-:W1:Y:S01]  /*2c60*/  LDC.64 R4, c[0x0][0x380] ;  /* 0x0000e000ff047b82 */ /* 0x002e620000000a00 */
[----:B0-----:R-:W-:-:S07]  /*2c70*/  IMAD R7, R6, 0x51, RZ ;  /* 0x0000005106077824 */ /* 0x001fce00078e02ff */
[----:B------:R-:W0:Y:S01]  /*2c80*/  LDC.64 R2, c[0x0][0x388] ;  /* 0x0000e200ff027b82 */ /* 0x000e220000000a00 */
        /* <DEDUP_REMOVED lines=20> */
.L_x_37:
[----:B------:R-:W-:Y:S01]  /*2dd0*/  STG.E desc[UR10][R6.64], R9 ;  /* 0x0000000906007986 */ /* 0x000fe2000c10190a */
[----:B------:R-:W-:Y:S05]  /*2de0*/  EXIT ;  /* 0x000000000000794d */ /* 0x000fea0003800000 */
        .weak           $__internal_0_$__cuda_sm3x_div_rn_noftz_f32_slowpath
        .type           $__internal_0_$__cuda_sm3x_div_rn_noftz_f32_slowpath,@function
        .size           $__internal_0_$__cuda_sm3x_div_rn_noftz_f32_slowpath,(.L_x_47 - $__internal_0_$__cuda_sm3x_div_rn_noftz_f32_slowpath)
$__internal_0_$__cuda_sm3x_div_rn_noftz_f32_slowpath:
[----:B------:R-:W-:Y:S02]  /*2df0*/  SHF.R.U32.HI R10, RZ, 0x17, R22 ;  /* 0x00000017ff0a7819 */ /* 0x000fe40000011616 */
[----:B------:R-:W-:Y:S02]  /*2e00*/  SHF.R.U32.HI R18, RZ, 0x17, R0 ;  /* 0x00000017ff127819 */ /* 0x000fe40000011600 */
[----:B------:R-:W-:Y:S02]  /*2e10*/  LOP3.LUT R10, R10, 0xff, RZ, 0xc0, !PT ;  /* 0x000000ff0a0a7812 */ /* 0x000fe400078ec0ff */
[----:B------:R-:W-:Y:S02]  /*2e20*/  LOP3.LUT R18, R18, 0xff, RZ, 0xc0, !PT ;  /* 0x000000ff12127812 */ /* 0x000fe400078ec0ff */
[----:B------:R-:W-:Y:S02]  /*2e30*/  IADD3 R20, PT, PT, R10, -0x1, RZ ;  /* 0xffffffff0a147810 */ /* 0x000fe40007ffe0ff */
[----:B------:R-:W-:-:S02]  /*2e40*/  IADD3 R21, PT, PT, R18, -0x1, RZ ;  /* 0xffffffff12157810 */ /* 0x000fc40007ffe0ff */
[----:B------:R-:W-:-:S04]  /*2e50*/  ISETP.GT.U32.AND P0, PT, R20, 0xfd, PT ;  /* 0x000000fd1400780c */ /* 0x000fc80003f04070 */
[----:B------:R-:W-:-:S13]  /*2e60*/  ISETP.GT.U32.OR P0, PT, R21, 0xfd, P0 ;  /* 0x000000fd1500780c */ /* 0x000fda0000704470 */
[----:B------:R-:W-:Y:S01]  /*2e70*/  @!P0 MOV R11, RZ ;  /* 0x000000ff000b8202 */ /* 0x000fe20000000f00 */
[----:B------:R-:W-:Y:S06]  /*2e80*/  @!P0 BRA `(.L_x_38) ;  /* 0x00000000005c8947 */ /* 0x000fec0003800000 */
[----:B------:R-:W-:Y:S02]  /*2e90*/  FSETP.GTU.FTZ.AND P0, PT, |R0|, +INF , PT ;  /* 0x7f8000000000780b */ /* 0x000fe40003f1c200 */
[----:B------:R-:W-:-:S04]  /*2ea0*/  FSETP.GTU.FTZ.AND P1, PT, |R22|, +INF , PT ;  /* 0x7f8000001600780b */ /* 0x000fc80003f3c200 */
[----:B------:R-:W-:-:S13]  /*2eb0*/  PLOP3.LUT P0, PT, P0, P1, PT, 0xf8, 0x8f ;  /* 0x00000000008f781c */ /* 0x000fda0000703f70 */
[----:B------:R-:W-:Y:S05]  /*2ec0*/  @P0 BRA `(.L_x_39) ;  /* 0x0000000400440947 */ /* 0x000fea0003800000 */
[----:B------:R-:W-:-:S13]  /*2ed0*/  LOP3.LUT P0, RZ, R22, 0x7fffffff, R0, 0xc8, !PT ;  /* 0x7fffffff16ff7812 */ /* 0x000fda000780c800 */
[----:B------:R-:W-:Y:S05]  /*2ee0*/  @!P0 BRA `(.L_x_40) ;  /* 0x0000000400348947 */ /* 0x000fea0003800000 */
[----:B------:R-:W-:Y:S02]  /*2ef0*/  FSETP.NEU.FTZ.AND P3, PT, |R0|, +INF , PT ;  /* 0x7f8000000000780b */ /* 0x000fe40003f7d200 */
[----:B------:R-:W-:Y:S02]  /*2f00*/  FSETP.NEU.FTZ.AND P1, PT, |R22|, +INF , PT ;  /* 0x7f8000001600780b */ /* 0x000fe40003f3d200 */
[----:B------:R-:W-:-:S11]  /*2f10*/  FSETP.NEU.FTZ.AND P0, PT, |R0|, +INF , PT ;  /* 0x7f8000000000780b */ /* 0x000fd60003f1d200 */
[----:B------:R-:W-:Y:S05]  /*2f20*/  @!P1 BRA !P3, `(.L_x_40) ;  /* 0x0000000400249947 */ /* 0x000fea0005800000 */
[----:B------:R-:W-:-:S04]  /*2f30*/  LOP3.LUT P3, RZ, R0, 0x7fffffff, RZ, 0xc0, !PT ;  /* 0x7fffffff00ff7812 */ /* 0x000fc8000786c0ff */
[----:B------:R-:W-:-:S13]  /*2f40*/  PLOP3.LUT P1, PT, P1, P3, PT, 0x2f, 0xf2 ;  /* 0x0000000000f2781c */ /* 0x000fda0000f26577 */
[----:B------:R-:W-:Y:S05]  /*2f50*/  @P1 BRA `(.L_x_41) ;  /* 0x0000000400101947 */ /* 0x000fea0003800000 */
[----:B------:R-:W-:-:S04]  /*2f60*/  LOP3.LUT P1, RZ, R22, 0x7fffffff, RZ, 0xc0, !PT ;  /* 0x7fffffff16ff7812 */ /* 0x000fc8000782c0ff */
[----:B------:R-:W-:-:S13]  /*2f70*/  PLOP3.LUT P0, PT, P0, P1, PT, 0x2f, 0xf2 ;  /* 0x0000000000f2781c */ /* 0x000fda0000702577 */
[----:B------:R-:W-:Y:S05]  /*2f80*/  @P0 BRA `(.L_x_42) ;  /* 0x0000000000f80947 */ /* 0x000fea0003800000 */
[----:B------:R-:W-:Y:S02]  /*2f90*/  ISETP.GE.AND P0, PT, R21, RZ, PT ;  /* 0x000000ff1500720c */ /* 0x000fe40003f06270 */
[----:B------:R-:W-:-:S11]  /*2fa0*/  ISETP.GE.AND P1, PT, R20, RZ, PT ;  /* 0x000000ff1400720c */ /* 0x000fd60003f26270 */
[----:B------:R-:W-:Y:S01]  /*2fb0*/  @P0 MOV R11, RZ ;  /* 0x000000ff000b0202 */ /* 0x000fe20000000f00 */
[----:B------:R-:W-:Y:S01]  /*2fc0*/  @!P0 FFMA R0, R0, 1.84467440737095516160e+19, RZ ;  /* 0x5f80000000008823 */ /* 0x000fe200000000ff */
[----:B------:R-:W-:Y:S01]  /*2fd0*/  @!P0 MOV R11, 0xffffffc0 ;  /* 0xffffffc0000b8802 */ /* 0x000fe20000000f00 */
[----:B------:R-:W-:-:S03]  /*2fe0*/  @!P1 FFMA R22, R22, 1.84467440737095516160e+19, RZ ;  /* 0x5f80000016169823 */ /* 0x000fc600000000ff */
[----:B------:R-:W-:-:S07]  /*2ff0*/  @!P1 IADD3 R11, PT, PT, R11, 0x40, RZ ;  /* 0x000000400b0b9810 */ /* 0x000fce0007ffe0ff */
.L_x_38:
[----:B------:R-:W-:Y:S02]  /*3000*/  LEA R21, R10, 0xc0800000, 0x17 ;  /* 0xc08000000a157811 */ /* 0x000fe400078eb8ff */
[----:B------:R-:W-:Y:S02]  /*3010*/  IADD3 R23, PT, PT, R18, -0x7f, RZ ;  /* 0xffffff8112177810 */ /* 0x000fe40007ffe0ff */
[----:B------:R-:W-:-:S03]  /*3020*/  IADD3 R22, PT, PT, -R21, R22, RZ ;  /* 0x0000001615167210 */ /* 0x000fc60007ffe1ff */
[----:B------:R-:W-:Y:S01]  /*3030*/  IMAD R0, R23, -0x800000, R0 ;  /* 0xff80000017007824 */ /* 0x000fe200078e0200 */
[----:B------:R-:W0:Y:S01]  /*3040*/  MUFU.RCP R20, R22 ;  /* 0x0000001600147308 */ /* 0x000e220000001000 */
[----:B------:R-:W-:-:S04]  /*3050*/  FADD.FTZ R21, -R22, -RZ ;  /* 0x800000ff16157221 */ /* 0x000fc80000010100 */
[----:B0-----:R-:W-:-:S04]  /*3060*/  FFMA R25, R20, R21, 1 ;  /* 0x3f80000014197423 */ /* 0x001fc80000000015 */
[----:B------:R-:W-:-:S04]  /*3070*/  FFMA R25, R20, R25, R20 ;  /* 0x0000001914197223 */ /* 0x000fc80000000014 */
[----:B------:R-:W-:-:S04]  /*3080*/  FFMA R18, R0, R25, RZ ;  /* 0x0000001900127223 */ /* 0x000fc800000000ff */
[----:B------:R-:W-:-:S04]  /*3090*/  FFMA R20, R21, R18, R0 ;  /* 0x0000001215147223 */ /* 0x000fc80000000000 */
[----:B------:R-:W-:Y:S01]  /*30a0*/  FFMA R20, R25, R20, R18 ;  /* 0x0000001419147223 */ /* 0x000fe20000000012 */
[----:B------:R-:W-:-:S03]  /*30b0*/  IADD3 R18, PT, PT, R23, 0x7f, -R10 ;  /* 0x0000007f17127810 */ /* 0x000fc60007ffe80a */
[----:B------:R-:W-:Y:S01]  /*30c0*/  FFMA R21, R21, R20, R0 ;  /* 0x0000001415157223 */ /* 0x000fe20000000000 */
[----:B------:R-:W-:-:S03]  /*30d0*/  IADD3 R11, PT, PT, R18, R11, RZ ;  /* 0x0000000b120b7210 */ /* 0x000fc60007ffe0ff */
[----:B------:R-:W-:-:S05]  /*30e0*/  FFMA R0, R25, R21, R20 ;  /* 0x0000001519007223 */ /* 0x000fca0000000014 */
[----:B------:R-:W-:-:S04]  /*30f0*/  SHF.R.U32.HI R10, RZ, 0x17, R0 ;  /* 0x00000017ff0a7819 */ /* 0x000fc80000011600 */
[----:B------:R-:W-:-:S04]  /*3100*/  LOP3.LUT R10, R10, 0xff, RZ, 0xc0, !PT ;  /* 0x000000ff0a0a7812 */ /* 0x000fc800078ec0ff */
[----:B------:R-:W-:-:S04]  /*3110*/  IADD3 R10, PT, PT, R10, R11, RZ ;  /* 0x0000000b0a0a7210 */ /* 0x000fc80007ffe0ff */
[----:B------:R-:W-:-:S04]  /*3120*/  IADD3 R18, PT, PT, R10, -0x1, RZ ;  /* 0xffffffff0a127810 */ /* 0x000fc80007ffe0ff */
[----:B------:R-:W-:-:S13]  /*3130*/  ISETP.GE.U32.AND P0, PT, R18, 0xfe, PT ;  /* 0x000000fe1200780c */ /* 0x000fda0003f06070 */
[----:B------:R-:W-:Y:S05]  /*3140*/  @!P0 BRA `(.L_x_43) ;  /* 0x0000000000808947 */ /* 0x000fea0003800000 */
[----:B------:R-:W-:-:S13]  /*3150*/  ISETP.GT.AND P0, PT, R10, 0xfe, PT ;  /* 0x000000fe0a00780c */ /* 0x000fda0003f04270 */
[----:B------:R-:W-:Y:S05]  /*3160*/  @P0 BRA `(.L_x_44) ;  /* 0x00000000006c0947 */ /* 0x000fea0003800000 */
[----:B------:R-:W-:-:S13]  /*3170*/  ISETP.GE.AND P0, PT, R10, 0x1, PT ;  /* 0x000000010a00780c */ /* 0x000fda0003f06270 */
[----:B------:R-:W-:Y:S05]  /*3180*/  @P0 BRA `(.L_x_45) ;  /* 0x0000000000980947 */ /* 0x000fea0003800000 */
[----:B------:R-:W-:Y:S02]  /*3190*/  ISETP.GE.AND P0, PT, R10, -0x18, PT ;  /* 0xffffffe80a00780c */ /* 0x000fe40003f06270 */
[----:B------:R-:W-:-:S11]  /*31a0*/  LOP3.LUT R0, R0, 0x80000000, RZ, 0xc0, !PT ;  /* 0x8000000000007812 */ /* 0x000fd600078ec0ff */
[----:B------:R-:W-:Y:S05]  /*31b0*/  @!P0 BRA `(.L_x_45) ;  /* 0x00000000008c8947 */ /* 0x000fea0003800000 */
[CCC-:B------:R-:W-:Y:S01]  /*31c0*/  FFMA.RZ R11, R25.reuse, R21.reuse, R20.reuse ;  /* 0x00000015190b7223 */ /* 0x1c0fe2000000c014 */
[CCC-:B------:R-:W-:Y:S01]  /*31d0*/  FFMA.RP R18, R25.reuse, R21.reuse, R20.reuse ;  /* 0x0000001519127223 */ /* 0x1c0fe20000008014 */
[----:B------:R-:W-:Y:S01]  /*31e0*/  FFMA.RM R21, R25, R21, R20 ;  /* 0x0000001519157223 */ /* 0x000fe20000004014 */
[C---:B------:R-:W-:Y:S02]  /*31f0*/  IADD3 R20, PT, PT, R10.reuse, 0x20, RZ ;  /* 0x000000200a147810 */ /* 0x040fe40007ffe0ff */
[----:B------:R-:W-:Y:S02]  /*3200*/  LOP3.LUT R11, R11, 0x7fffff, RZ, 0xc0, !PT ;  /* 0x007fffff0b0b7812 */ /* 0x000fe400078ec0ff */
[C---:B------:R-:W-:Y:S02]  /*3210*/  ISETP.NE.AND P3, PT, R10.reuse, RZ, PT ;  /* 0x000000ff0a00720c */ /* 0x040fe40003f65270 */
[----:B------:R-:W-:Y:S02]  /*3220*/  LOP3.LUT R11, R11, 0x800000, RZ, 0xfc, !PT ;  /* 0x008000000b0b7812 */ /* 0x000fe400078efcff */
[----:B------:R-:W-:-:S02]  /*3230*/  ISETP.NE.AND P1, PT, R10, RZ, PT ;  /* 0x000000ff0a00720c */ /* 0x000fc40003f25270 */
[----:B------:R-:W-:Y:S02]  /*3240*/  IADD3 R10, PT, PT, -R10, RZ, RZ ;  /* 0x000000ff0a0a7210 */ /* 0x000fe40007ffe1ff */
[----:B------:R-:W-:Y:S02]  /*3250*/  SHF.L.U32 R20, R11, R20, RZ ;  /* 0x000000140b147219 */ /* 0x000fe400000006ff */
[----:B------:R-:W-:Y:S02]  /*3260*/  FSETP.NEU.FTZ.AND P0, PT, R18, R21, PT ;  /* 0x000000151200720b */ /* 0x000fe40003f1d000 */
[----:B------:R-:W-:Y:S02]  /*3270*/  SEL R10, R10, RZ, P3 ;  /* 0x000000ff0a0a7207 */ /* 0x000fe40001800000 */
[----:B------:R-:W-:Y:S02]  /*3280*/  ISETP.NE.AND P1, PT, R20, RZ, P1 ;  /* 0x000000ff1400720c */ /* 0x000fe40000f25270 */
[----:B------:R-:W-:-:S02]  /*3290*/  SHF.R.U32.HI R21, RZ, R10, R11 ;  /* 0x0000000aff157219 */ /* 0x000fc4000001160b */
[----:B------:R-:W-:Y:S02]  /*32a0*/  PLOP3.LUT P0, PT, P0, P1, PT, 0xf8, 0x8f ;  /* 0x00000000008f781c */ /* 0x000fe40000703f70 */
[----:B------:R-:W-:Y:S02]  /*32b0*/  SHF.R.U32.HI R11, RZ, 0x1, R21 ;  /* 0x00000001ff0b7819 */ /* 0x000fe40000011615 */
[----:B------:R-:W-:-:S04]  /*32c0*/  SEL R10, RZ, 0x1, !P0 ;  /* 0x00000001ff0a7807 */ /* 0x000fc80004000000 */
[----:B------:R-:W-:-:S04]  /*32d0*/  LOP3.LUT R10, R10, 0x1, R11, 0xf8, !PT ;  /* 0x000000010a0a7812 */ /* 0x000fc800078ef80b */
[----:B------:R-:W-:-:S04]  /*32e0*/  LOP3.LUT R10, R10, R21, RZ, 0xc0, !PT ;  /* 0x000000150a0a7212 */ /* 0x000fc800078ec0ff */
[----:B------:R-:W-:-:S04]  /*32f0*/  IADD3 R11, PT, PT, R11, R10, RZ ;  /* 0x0000000a0b0b7210 */ /* 0x000fc80007ffe0ff */
[----:B------:R-:W-:Y:S01]  /*3300*/  LOP3.LUT R0, R11, R0, RZ, 0xfc, !PT ;  /* 0x000000000b007212 */ /* 0x000fe200078efcff */
[----:B------:R-:W-:Y:S06]  /*3310*/  BRA `(.L_x_45) ;  /* 0x0000000000347947 */ /* 0x000fec0003800000 */
.L_x_44:
[----:B------:R-:W-:-:S04]  /*3320*/  LOP3.LUT R0, R0, 0x80000000, RZ, 0xc0, !PT ;  /* 0x8000000000007812 */ /* 0x000fc800078ec0ff */
[----:B------:R-:W-:Y:S01]  /*3330*/  LOP3.LUT R0, R0, 0x7f800000, RZ, 0xfc, !PT ;  /* 0x7f80000000007812 */ /* 0x000fe200078efcff */
[----:B------:R-:W-:Y:S06]  /*3340*/  BRA `(.L_x_45) ;  /* 0x0000000000287947 */ /* 0x000fec0003800000 */
.L_x_43:
[----:B------:R-:W-:Y:S01]  /*3350*/  LEA R0, R11, R0, 0x17 ;  /* 0x000000000b007211 */ /* 0x000fe200078eb8ff */
[----:B------:R-:W-:Y:S06]  /*3360*/  BRA `(.L_x_45) ;  /* 0x0000000000207947 */ /* 0x000fec0003800000 */
.L_x_42:
[----:B------:R-:W-:-:S04]  /*3370*/  LOP3.LUT R0, R22, 0x80000000, R0, 0x48, !PT ;  /* 0x8000000016007812 */ /* 0x000fc800078e4800 */
[----:B------:R-:W-:Y:S01]  /*3380*/  LOP3.LUT R0, R0, 0x7f800000, RZ, 0xfc, !PT ;  /* 0x7f80000000007812 */ /* 0x000fe200078efcff */
[----:B------:R-:W-:Y:S06]  /*3390*/  BRA `(.L_x_45) ;  /* 0x0000000000147947 */ /* 0x000fec0003800000 */
.L_x_41:
[----:B------:R-:W-:Y:S01]  /*33a0*/  LOP3.LUT R0, R22, 0x80000000, R0, 0x48, !PT ;  /* 0x8000000016007812 */ /* 0x000fe200078e4800 */
[----:B------:R-:W-:Y:S06]  /*33b0*/  BRA `(.L_x_45) ;  /* 0x00000000000c7947 */ /* 0x000fec0003800000 */
.L_x_40:
[----:B------:R-:W0:Y:S01]  /*33c0*/  MUFU.RSQ R0, -QNAN ;  /* 0xffc0000000007908 */ /* 0x000e220000001400 */
[----:B------:R-:W-:Y:S05]  /*33d0*/  BRA `(.L_x_45) ;  /* 0x0000000000047947 */ /* 0x000fea0003800000 */
.L_x_39:
[----:B------:R-:W-:-:S07]  /*33e0*/  FADD.FTZ R0, R0, R22 ;  /* 0x0000001600007221 */ /* 0x000fce0000010000 */
.L_x_45:
[----:B------:R-:W-:Y:S01]  /*33f0*/  HFMA2 R11, -RZ, RZ, 0, 0 ;  /* 0x00000000ff0b7431 */ /* 0x000fe200000001ff */
[----:B------:R-:W-:-:S04]  /*3400*/  MOV R10, R2 ;  /* 0x00000002000a7202 */ /* 0x000fc80000000f00 */
[----:B0-----:R-:W-:Y:S05]  /*3410*/  RET.REL.NODEC R10 `(_Z2GoPfS_S_i) ;  /* 0xffffffc80af87950 */ /* 0x001fea0003c3ffff */
.L_x_46:
[----:B------:R-:W-:-:S00]  /*3420*/  BRA `(.L_x_46) ;  /* 0xfffffffc00fc7947 */ /* 0x000fc0000383ffff */
[----:B------:R-:W-:-:S00]  /*3430*/  NOP ;  /* 0x0000000000007918 */ /* 0x000fc00000000000 */
        /* <DEDUP_REMOVED lines=12> */
.L_x_47:


//--------------------- .nv.shared.reserved.0     --------------------------
	.section	.nv.shared.reserved.0,"aw",@nobits
	.weak		__nv_reservedSMEM_offset_0_alias
	.size		__nv_reservedSMEM_offset_0_alias, 0, 64
	.other		__nv_reservedSMEM_offset_0_alias,@"STO_CUDA_RESERVED_SHARED STV_DEFAULT"
__nv_reservedSMEM_offset_0_alias:
	.zero		0
	.zero		64


//--------------------- .nv.constant0._Z2GoPfS_S_i --------------------------
	.section	.nv.constant0._Z2GoPfS_S_i,"a",@progbits
	.sectionflags	@""
	.align	4
.nv.constant0._Z2GoPfS_S_i:
	.zero		924


//--------------------- SYMBOLS --------------------------

	.type		.nv.reservedSmem.offset0,@object
	.size		.nv.reservedSmem.offset0,0x4
